//
// Generated by NVIDIA NVVM Compiler
//
// Compiler Build ID: CL-36424714
// Cuda compilation tools, release 13.0, V13.0.88
// Based on NVVM 20.0.0
//

.version 9.0
.target sm_100
.address_size 64

	// .globl	_Z8reduce_1PdS_ii
// _ZZ8reduce_1PdS_iiE3s_y has been demoted
// _ZZ8reduce_2PdS_iiE5s_sum has been demoted

.visible .entry _Z8reduce_1PdS_ii(
	.param .u64 .ptr .align 1 _Z8reduce_1PdS_ii_param_0,
	.param .u64 .ptr .align 1 _Z8reduce_1PdS_ii_param_1,
	.param .u32 _Z8reduce_1PdS_ii_param_2,
	.param .u32 _Z8reduce_1PdS_ii_param_3
)
{
	.reg .pred 	%p<43>;
	.reg .b32 	%r<152>;
	.reg .b64 	%rd<66>;
	.reg .b64 	%fd<145>;
	// demoted variable
	.shared .align 8 .b8 _ZZ8reduce_1PdS_iiE3s_y[1024];
	ld.param.u64 	%rd3, [_Z8reduce_1PdS_ii_param_0];
	ld.param.u32 	%r100, [_Z8reduce_1PdS_ii_param_2];
	ld.param.u32 	%r101, [_Z8reduce_1PdS_ii_param_3];
	cvta.to.global.u64 	%rd1, %rd3;
	mov.u32 	%r1, %tid.x;
	mov.u32 	%r2, %ctaid.x;
	mov.u32 	%r151, %ntid.x;
	mul.lo.s32 	%r4, %r101, %r2;
	setp.lt.s32 	%p1, %r101, 1;
	mov.f64 	%fd108, 0d0000000000000000;
	@%p1 bra 	$L__BB0_71;
	setp.lt.u32 	%p2, %r101, 16;
	mov.f64 	%fd108, 0d0000000000000000;
	mov.b32 	%r147, 0;
	@%p2 bra 	$L__BB0_36;
	and.b32  	%r103, %r101, 2147483632;
	neg.s32 	%r145, %r103;
	mad.lo.s32 	%r104, %r151, %r4, %r151;
	add.s32 	%r144, %r1, %r104;
	add.s32 	%r105, %r4, 2;
	mad.lo.s32 	%r143, %r151, %r105, %r1;
	add.s32 	%r106, %r4, 3;
	mad.lo.s32 	%r142, %r151, %r106, %r1;
	add.s32 	%r107, %r4, 4;
	mad.lo.s32 	%r141, %r151, %r107, %r1;
	add.s32 	%r108, %r4, 5;
	mad.lo.s32 	%r140, %r151, %r108, %r1;
	add.s32 	%r109, %r4, 6;
	mad.lo.s32 	%r139, %r151, %r109, %r1;
	add.s32 	%r110, %r4, 7;
	mad.lo.s32 	%r138, %r151, %r110, %r1;
	add.s32 	%r111, %r4, 8;
	mad.lo.s32 	%r137, %r151, %r111, %r1;
	add.s32 	%r112, %r4, 9;
	mad.lo.s32 	%r136, %r151, %r112, %r1;
	add.s32 	%r113, %r4, 10;
	mad.lo.s32 	%r135, %r151, %r113, %r1;
	add.s32 	%r114, %r4, 11;
	mad.lo.s32 	%r134, %r151, %r114, %r1;
	add.s32 	%r115, %r4, 12;
	mad.lo.s32 	%r133, %r151, %r115, %r1;
	add.s32 	%r116, %r4, 13;
	mad.lo.s32 	%r132, %r151, %r116, %r1;
	add.s32 	%r117, %r4, 14;
	mad.lo.s32 	%r131, %r151, %r117, %r1;
	add.s32 	%r118, %r4, 15;
	mad.lo.s32 	%r130, %r151, %r118, %r1;
	mul.lo.s32 	%r119, %r151, %r2;
	mad.lo.s32 	%r129, %r119, %r101, %r1;
	mov.f64 	%fd108, 0d0000000000000000;
$L__BB0_3:
	.pragma "nounroll";
	setp.ge.s32 	%p3, %r129, %r100;
	@%p3 bra 	$L__BB0_5;
	mul.wide.s32 	%rd4, %r129, 8;
	add.s64 	%rd5, %rd1, %rd4;
	ld.global.f64 	%fd72, [%rd5];
	add.f64 	%fd108, %fd108, %fd72;
$L__BB0_5:
	add.s32 	%r39, %r151, %r129;
	setp.ge.s32 	%p4, %r39, %r100;
	@%p4 bra 	$L__BB0_7;
	mul.wide.s32 	%rd6, %r144, 8;
	add.s64 	%rd7, %rd1, %rd6;
	ld.global.f64 	%fd73, [%rd7];
	add.f64 	%fd108, %fd108, %fd73;
$L__BB0_7:
	add.s32 	%r40, %r151, %r39;
	setp.ge.s32 	%p5, %r40, %r100;
	@%p5 bra 	$L__BB0_9;
	mul.wide.s32 	%rd8, %r143, 8;
	add.s64 	%rd9, %rd1, %rd8;
	ld.global.f64 	%fd74, [%rd9];
	add.f64 	%fd108, %fd108, %fd74;
$L__BB0_9:
	add.s32 	%r41, %r151, %r40;
	setp.ge.s32 	%p6, %r41, %r100;
	@%p6 bra 	$L__BB0_11;
	mul.wide.s32 	%rd10, %r142, 8;
	add.s64 	%rd11, %rd1, %rd10;
	ld.global.f64 	%fd75, [%rd11];
	add.f64 	%fd108, %fd108, %fd75;
$L__BB0_11:
	add.s32 	%r42, %r151, %r41;
	setp.ge.s32 	%p7, %r42, %r100;
	@%p7 bra 	$L__BB0_13;
	mul.wide.s32 	%rd12, %r141, 8;
	add.s64 	%rd13, %rd1, %rd12;
	ld.global.f64 	%fd76, [%rd13];
	add.f64 	%fd108, %fd108, %fd76;
$L__BB0_13:
	add.s32 	%r43, %r151, %r42;
	setp.ge.s32 	%p8, %r43, %r100;
	@%p8 bra 	$L__BB0_15;
	mul.wide.s32 	%rd14, %r140, 8;
	add.s64 	%rd15, %rd1, %rd14;
	ld.global.f64 	%fd77, [%rd15];
	add.f64 	%fd108, %fd108, %fd77;
$L__BB0_15:
	add.s32 	%r44, %r151, %r43;
	setp.ge.s32 	%p9, %r44, %r100;
	@%p9 bra 	$L__BB0_17;
	mul.wide.s32 	%rd16, %r139, 8;
	add.s64 	%rd17, %rd1, %rd16;
	ld.global.f64 	%fd78, [%rd17];
	add.f64 	%fd108, %fd108, %fd78;
$L__BB0_17:
	add.s32 	%r45, %r151, %r44;
	setp.ge.s32 	%p10, %r45, %r100;
	@%p10 bra 	$L__BB0_19;
	mul.wide.s32 	%rd18, %r138, 8;
	add.s64 	%rd19, %rd1, %rd18;
	ld.global.f64 	%fd79, [%rd19];
	add.f64 	%fd108, %fd108, %fd79;
$L__BB0_19:
	add.s32 	%r46, %r151, %r45;
	setp.ge.s32 	%p11, %r46, %r100;
	@%p11 bra 	$L__BB0_21;
	mul.wide.s32 	%rd20, %r137, 8;
	add.s64 	%rd21, %rd1, %rd20;
	ld.global.f64 	%fd80, [%rd21];
	add.f64 	%fd108, %fd108, %fd80;
$L__BB0_21:
	add.s32 	%r47, %r151, %r46;
	setp.ge.s32 	%p12, %r47, %r100;
	@%p12 bra 	$L__BB0_23;
	mul.wide.s32 	%rd22, %r136, 8;
	add.s64 	%rd23, %rd1, %rd22;
	ld.global.f64 	%fd81, [%rd23];
	add.f64 	%fd108, %fd108, %fd81;
$L__BB0_23:
	add.s32 	%r48, %r151, %r47;
	setp.ge.s32 	%p13, %r48, %r100;
	@%p13 bra 	$L__BB0_25;
	mul.wide.s32 	%rd24, %r135, 8;
	add.s64 	%rd25, %rd1, %rd24;
	ld.global.f64 	%fd82, [%rd25];
	add.f64 	%fd108, %fd108, %fd82;
$L__BB0_25:
	add.s32 	%r49, %r151, %r48;
	setp.ge.s32 	%p14, %r49, %r100;
	@%p14 bra 	$L__BB0_27;
	mul.wide.s32 	%rd26, %r134, 8;
	add.s64 	%rd27, %rd1, %rd26;
	ld.global.f64 	%fd83, [%rd27];
	add.f64 	%fd108, %fd108, %fd83;
$L__BB0_27:
	add.s32 	%r50, %r151, %r49;
	setp.ge.s32 	%p15, %r50, %r100;
	@%p15 bra 	$L__BB0_29;
	mul.wide.s32 	%rd28, %r133, 8;
	add.s64 	%rd29, %rd1, %rd28;
	ld.global.f64 	%fd84, [%rd29];
	add.f64 	%fd108, %fd108, %fd84;
$L__BB0_29:
	add.s32 	%r51, %r151, %r50;
	setp.ge.s32 	%p16, %r51, %r100;
	@%p16 bra 	$L__BB0_31;
	mul.wide.s32 	%rd30, %r132, 8;
	add.s64 	%rd31, %rd1, %rd30;
	ld.global.f64 	%fd85, [%rd31];
	add.f64 	%fd108, %fd108, %fd85;
$L__BB0_31:
	add.s32 	%r52, %r151, %r51;
	setp.ge.s32 	%p17, %r52, %r100;
	@%p17 bra 	$L__BB0_33;
	mul.wide.s32 	%rd32, %r131, 8;
	add.s64 	%rd33, %rd1, %rd32;
	ld.global.f64 	%fd86, [%rd33];
	add.f64 	%fd108, %fd108, %fd86;
$L__BB0_33:
	add.s32 	%r120, %r151, %r52;
	setp.ge.s32 	%p18, %r120, %r100;
	@%p18 bra 	$L__BB0_35;
	mul.wide.s32 	%rd34, %r130, 8;
	add.s64 	%rd35, %rd1, %rd34;
	ld.global.f64 	%fd87, [%rd35];
	add.f64 	%fd108, %fd108, %fd87;
$L__BB0_35:
	and.b32  	%r147, %r101, 2147483632;
	add.s32 	%r145, %r145, 16;
	shl.b32 	%r121, %r151, 4;
	add.s32 	%r144, %r144, %r121;
	add.s32 	%r143, %r143, %r121;
	add.s32 	%r142, %r142, %r121;
	add.s32 	%r141, %r141, %r121;
	add.s32 	%r140, %r140, %r121;
	add.s32 	%r139, %r139, %r121;
	add.s32 	%r138, %r138, %r121;
	add.s32 	%r137, %r137, %r121;
	add.s32 	%r136, %r136, %r121;
	add.s32 	%r135, %r135, %r121;
	add.s32 	%r134, %r134, %r121;
	add.s32 	%r133, %r133, %r121;
	add.s32 	%r132, %r132, %r121;
	add.s32 	%r131, %r131, %r121;
	add.s32 	%r130, %r130, %r121;
	add.s32 	%r129, %r129, %r121;
	setp.ne.s32 	%p19, %r145, 0;
	@%p19 bra 	$L__BB0_3;
$L__BB0_36:
	and.b32  	%r72, %r101, 15;
	setp.eq.s32 	%p20, %r72, 0;
	@%p20 bra 	$L__BB0_71;
	and.b32  	%r73, %r101, 7;
	setp.lt.u32 	%p21, %r72, 8;
	@%p21 bra 	$L__BB0_55;
	add.s32 	%r122, %r147, %r4;
	mad.lo.s32 	%r74, %r122, %r151, %r1;
	setp.ge.s32 	%p22, %r74, %r100;
	@%p22 bra 	$L__BB0_40;
	mul.wide.s32 	%rd36, %r74, 8;
	add.s64 	%rd37, %rd1, %rd36;
	ld.global.f64 	%fd89, [%rd37];
	add.f64 	%fd108, %fd108, %fd89;
$L__BB0_40:
	add.s32 	%r75, %r74, %r151;
	setp.ge.s32 	%p23, %r75, %r100;
	@%p23 bra 	$L__BB0_42;
	mul.wide.s32 	%rd38, %r75, 8;
	add.s64 	%rd39, %rd1, %rd38;
	ld.global.f64 	%fd90, [%rd39];
	add.f64 	%fd108, %fd108, %fd90;
$L__BB0_42:
	add.s32 	%r76, %r75, %r151;
	setp.ge.s32 	%p24, %r76, %r100;
	@%p24 bra 	$L__BB0_44;
	mul.wide.s32 	%rd40, %r76, 8;
	add.s64 	%rd41, %rd1, %rd40;
	ld.global.f64 	%fd91, [%rd41];
	add.f64 	%fd108, %fd108, %fd91;
$L__BB0_44:
	add.s32 	%r77, %r76, %r151;
	setp.ge.s32 	%p25, %r77, %r100;
	@%p25 bra 	$L__BB0_46;
	mul.wide.s32 	%rd42, %r77, 8;
	add.s64 	%rd43, %rd1, %rd42;
	ld.global.f64 	%fd92, [%rd43];
	add.f64 	%fd108, %fd108, %fd92;
$L__BB0_46:
	add.s32 	%r78, %r77, %r151;
	setp.ge.s32 	%p26, %r78, %r100;
	@%p26 bra 	$L__BB0_48;
	mul.wide.s32 	%rd44, %r78, 8;
	add.s64 	%rd45, %rd1, %rd44;
	ld.global.f64 	%fd93, [%rd45];
	add.f64 	%fd108, %fd108, %fd93;
$L__BB0_48:
	add.s32 	%r79, %r78, %r151;
	setp.ge.s32 	%p27, %r79, %r100;
	@%p27 bra 	$L__BB0_50;
	mul.wide.s32 	%rd46, %r79, 8;
	add.s64 	%rd47, %rd1, %rd46;
	ld.global.f64 	%fd94, [%rd47];
	add.f64 	%fd108, %fd108, %fd94;
$L__BB0_50:
	add.s32 	%r80, %r79, %r151;
	setp.ge.s32 	%p28, %r80, %r100;
	@%p28 bra 	$L__BB0_52;
	mul.wide.s32 	%rd48, %r80, 8;
	add.s64 	%rd49, %rd1, %rd48;
	ld.global.f64 	%fd95, [%rd49];
	add.f64 	%fd108, %fd108, %fd95;
$L__BB0_52:
	add.s32 	%r81, %r80, %r151;
	setp.ge.s32 	%p29, %r81, %r100;
	@%p29 bra 	$L__BB0_54;
	mul.wide.s32 	%rd50, %r81, 8;
	add.s64 	%rd51, %rd1, %rd50;
	ld.global.f64 	%fd96, [%rd51];
	add.f64 	%fd108, %fd108, %fd96;
$L__BB0_54:
	add.s32 	%r147, %r147, 8;
$L__BB0_55:
	setp.eq.s32 	%p30, %r73, 0;
	@%p30 bra 	$L__BB0_71;
	and.b32  	%r84, %r101, 3;
	setp.lt.u32 	%p31, %r73, 4;
	@%p31 bra 	$L__BB0_66;
	add.s32 	%r123, %r147, %r4;
	mad.lo.s32 	%r85, %r123, %r151, %r1;
	setp.ge.s32 	%p32, %r85, %r100;
	@%p32 bra 	$L__BB0_59;
	mul.wide.s32 	%rd52, %r85, 8;
	add.s64 	%rd53, %rd1, %rd52;
	ld.global.f64 	%fd98, [%rd53];
	add.f64 	%fd108, %fd108, %fd98;
$L__BB0_59:
	add.s32 	%r86, %r85, %r151;
	setp.ge.s32 	%p33, %r86, %r100;
	@%p33 bra 	$L__BB0_61;
	mul.wide.s32 	%rd54, %r86, 8;
	add.s64 	%rd55, %rd1, %rd54;
	ld.global.f64 	%fd99, [%rd55];
	add.f64 	%fd108, %fd108, %fd99;
$L__BB0_61:
	add.s32 	%r87, %r86, %r151;
	setp.ge.s32 	%p34, %r87, %r100;
	@%p34 bra 	$L__BB0_63;
	mul.wide.s32 	%rd56, %r87, 8;
	add.s64 	%rd57, %rd1, %rd56;
	ld.global.f64 	%fd100, [%rd57];
	add.f64 	%fd108, %fd108, %fd100;
$L__BB0_63:
	add.s32 	%r88, %r87, %r151;
	setp.ge.s32 	%p35, %r88, %r100;
	@%p35 bra 	$L__BB0_65;
	mul.wide.s32 	%rd58, %r88, 8;
	add.s64 	%rd59, %rd1, %rd58;
	ld.global.f64 	%fd101, [%rd59];
	add.f64 	%fd108, %fd108, %fd101;
$L__BB0_65:
	add.s32 	%r147, %r147, 4;
$L__BB0_66:
	setp.eq.s32 	%p36, %r84, 0;
	@%p36 bra 	$L__BB0_71;
	add.s32 	%r124, %r147, %r4;
	mad.lo.s32 	%r150, %r151, %r124, %r1;
	neg.s32 	%r149, %r84;
$L__BB0_68:
	.pragma "nounroll";
	setp.ge.s32 	%p37, %r150, %r100;
	@%p37 bra 	$L__BB0_70;
	mul.wide.s32 	%rd60, %r150, 8;
	add.s64 	%rd61, %rd1, %rd60;
	ld.global.f64 	%fd102, [%rd61];
	add.f64 	%fd108, %fd108, %fd102;
$L__BB0_70:
	add.s32 	%r150, %r150, %r151;
	add.s32 	%r149, %r149, 1;
	setp.ne.s32 	%p38, %r149, 0;
	@%p38 bra 	$L__BB0_68;
$L__BB0_71:
	shl.b32 	%r125, %r1, 3;
	mov.u32 	%r126, _ZZ8reduce_1PdS_iiE3s_y;
	add.s32 	%r97, %r126, %r125;
	st.shared.f64 	[%r97], %fd108;
	bar.sync 	0;
	setp.lt.u32 	%p39, %r151, 2;
	@%p39 bra 	$L__BB0_75;
$L__BB0_72:
	shr.u32 	%r99, %r151, 1;
	setp.ge.u32 	%p40, %r1, %r99;
	@%p40 bra 	$L__BB0_74;
	shl.b32 	%r127, %r99, 3;
	add.s32 	%r128, %r97, %r127;
	ld.shared.f64 	%fd103, [%r128];
	ld.shared.f64 	%fd104, [%r97];
	add.f64 	%fd105, %fd103, %fd104;
	st.shared.f64 	[%r97], %fd105;
$L__BB0_74:
	bar.sync 	0;
	setp.gt.u32 	%p41, %r151, 3;
	mov.u32 	%r151, %r99;
	@%p41 bra 	$L__BB0_72;
$L__BB0_75:
	setp.ne.s32 	%p42, %r1, 0;
	@%p42 bra 	$L__BB0_77;
	ld.param.u64 	%rd65, [_Z8reduce_1PdS_ii_param_1];
	ld.shared.f64 	%fd106, [_ZZ8reduce_1PdS_iiE3s_y];
	cvta.to.global.u64 	%rd62, %rd65;
	mul.wide.u32 	%rd63, %r2, 8;
	add.s64 	%rd64, %rd62, %rd63;
	st.global.f64 	[%rd64], %fd106;
$L__BB0_77:
	ret;

}
	// .globl	_Z8reduce_2PdS_ii
.visible .entry _Z8reduce_2PdS_ii(
	.param .u64 .ptr .align 1 _Z8reduce_2PdS_ii_param_0,
	.param .u64 .ptr .align 1 _Z8reduce_2PdS_ii_param_1,
	.param .u32 _Z8reduce_2PdS_ii_param_2,
	.param .u32 _Z8reduce_2PdS_ii_param_3
)
{
	.reg .pred 	%p<43>;
	.reg .b32 	%r<70>;
	.reg .b64 	%rd<66>;
	.reg .b64 	%fd<145>;
	// demoted variable
	.shared .align 8 .b8 _ZZ8reduce_2PdS_iiE5s_sum[8192];
	ld.param.u64 	%rd6, [_Z8reduce_2PdS_ii_param_0];
	ld.param.u64 	%rd5, [_Z8reduce_2PdS_ii_param_1];
	ld.param.u32 	%r51, [_Z8reduce_2PdS_ii_param_2];
	ld.param.u32 	%r52, [_Z8reduce_2PdS_ii_param_3];
	cvta.to.global.u64 	%rd1, %rd6;
	mov.u32 	%r1, %tid.x;
	setp.lt.s32 	%p1, %r52, 1;
	mov.f64 	%fd108, 0d0000000000000000;
	@%p1 bra 	$L__BB1_71;
	and.b32  	%r2, %r52, 15;
	setp.lt.u32 	%p2, %r52, 16;
	mov.f64 	%fd108, 0d0000000000000000;
	mov.b32 	%r65, 0;
	@%p2 bra 	$L__BB1_36;
	and.b32  	%r65, %r52, 2147483632;
	mov.f64 	%fd108, 0d0000000000000000;
	mov.b32 	%r63, 0;
$L__BB1_3:
	.pragma "nounroll";
	shl.b32 	%r55, %r63, 10;
	or.b32  	%r5, %r55, %r1;
	setp.ge.s32 	%p3, %r5, %r51;
	@%p3 bra 	$L__BB1_5;
	mul.wide.u32 	%rd7, %r5, 8;
	add.s64 	%rd8, %rd1, %rd7;
	ld.global.f64 	%fd72, [%rd8];
	add.f64 	%fd108, %fd108, %fd72;
$L__BB1_5:
	add.s32 	%r6, %r5, 1024;
	setp.ge.s32 	%p4, %r6, %r51;
	@%p4 bra 	$L__BB1_7;
	mul.wide.u32 	%rd9, %r6, 8;
	add.s64 	%rd10, %rd1, %rd9;
	ld.global.f64 	%fd73, [%rd10];
	add.f64 	%fd108, %fd108, %fd73;
$L__BB1_7:
	add.s32 	%r7, %r5, 2048;
	setp.ge.s32 	%p5, %r7, %r51;
	@%p5 bra 	$L__BB1_9;
	mul.wide.u32 	%rd11, %r7, 8;
	add.s64 	%rd12, %rd1, %rd11;
	ld.global.f64 	%fd74, [%rd12];
	add.f64 	%fd108, %fd108, %fd74;
$L__BB1_9:
	add.s32 	%r8, %r5, 3072;
	setp.ge.s32 	%p6, %r8, %r51;
	@%p6 bra 	$L__BB1_11;
	mul.wide.u32 	%rd13, %r8, 8;
	add.s64 	%rd14, %rd1, %rd13;
	ld.global.f64 	%fd75, [%rd14];
	add.f64 	%fd108, %fd108, %fd75;
$L__BB1_11:
	add.s32 	%r9, %r5, 4096;
	setp.ge.s32 	%p7, %r9, %r51;
	@%p7 bra 	$L__BB1_13;
	mul.wide.u32 	%rd15, %r9, 8;
	add.s64 	%rd16, %rd1, %rd15;
	ld.global.f64 	%fd76, [%rd16];
	add.f64 	%fd108, %fd108, %fd76;
$L__BB1_13:
	add.s32 	%r10, %r5, 5120;
	setp.ge.s32 	%p8, %r10, %r51;
	@%p8 bra 	$L__BB1_15;
	mul.wide.u32 	%rd17, %r10, 8;
	add.s64 	%rd18, %rd1, %rd17;
	ld.global.f64 	%fd77, [%rd18];
	add.f64 	%fd108, %fd108, %fd77;
$L__BB1_15:
	add.s32 	%r11, %r5, 6144;
	setp.ge.s32 	%p9, %r11, %r51;
	@%p9 bra 	$L__BB1_17;
	mul.wide.u32 	%rd19, %r11, 8;
	add.s64 	%rd20, %rd1, %rd19;
	ld.global.f64 	%fd78, [%rd20];
	add.f64 	%fd108, %fd108, %fd78;
$L__BB1_17:
	add.s32 	%r12, %r5, 7168;
	setp.ge.s32 	%p10, %r12, %r51;
	@%p10 bra 	$L__BB1_19;
	mul.wide.u32 	%rd21, %r12, 8;
	add.s64 	%rd22, %rd1, %rd21;
	ld.global.f64 	%fd79, [%rd22];
	add.f64 	%fd108, %fd108, %fd79;
$L__BB1_19:
	add.s32 	%r13, %r5, 8192;
	setp.ge.s32 	%p11, %r13, %r51;
	@%p11 bra 	$L__BB1_21;
	mul.wide.u32 	%rd23, %r13, 8;
	add.s64 	%rd24, %rd1, %rd23;
	ld.global.f64 	%fd80, [%rd24];
	add.f64 	%fd108, %fd108, %fd80;
$L__BB1_21:
	add.s32 	%r14, %r5, 9216;
	setp.ge.s32 	%p12, %r14, %r51;
	@%p12 bra 	$L__BB1_23;
	mul.wide.u32 	%rd25, %r14, 8;
	add.s64 	%rd26, %rd1, %rd25;
	ld.global.f64 	%fd81, [%rd26];
	add.f64 	%fd108, %fd108, %fd81;
$L__BB1_23:
	add.s32 	%r15, %r5, 10240;
	setp.ge.s32 	%p13, %r15, %r51;
	@%p13 bra 	$L__BB1_25;
	mul.wide.u32 	%rd27, %r15, 8;
	add.s64 	%rd28, %rd1, %rd27;
	ld.global.f64 	%fd82, [%rd28];
	add.f64 	%fd108, %fd108, %fd82;
$L__BB1_25:
	add.s32 	%r16, %r5, 11264;
	setp.ge.s32 	%p14, %r16, %r51;
	@%p14 bra 	$L__BB1_27;
	mul.wide.u32 	%rd29, %r16, 8;
	add.s64 	%rd30, %rd1, %rd29;
	ld.global.f64 	%fd83, [%rd30];
	add.f64 	%fd108, %fd108, %fd83;
$L__BB1_27:
	add.s32 	%r17, %r5, 12288;
	setp.ge.s32 	%p15, %r17, %r51;
	@%p15 bra 	$L__BB1_29;
	mul.wide.u32 	%rd31, %r17, 8;
	add.s64 	%rd32, %rd1, %rd31;
	ld.global.f64 	%fd84, [%rd32];
	add.f64 	%fd108, %fd108, %fd84;
$L__BB1_29:
	add.s32 	%r18, %r5, 13312;
	setp.ge.s32 	%p16, %r18, %r51;
	@%p16 bra 	$L__BB1_31;
	mul.wide.u32 	%rd33, %r18, 8;
	add.s64 	%rd34, %rd1, %rd33;
	ld.global.f64 	%fd85, [%rd34];
	add.f64 	%fd108, %fd108, %fd85;
$L__BB1_31:
	add.s32 	%r19, %r5, 14336;
	setp.ge.s32 	%p17, %r19, %r51;
	@%p17 bra 	$L__BB1_33;
	mul.wide.u32 	%rd35, %r19, 8;
	add.s64 	%rd36, %rd1, %rd35;
	ld.global.f64 	%fd86, [%rd36];
	add.f64 	%fd108, %fd108, %fd86;
$L__BB1_33:
	add.s32 	%r20, %r5, 15360;
	setp.ge.s32 	%p18, %r20, %r51;
	@%p18 bra 	$L__BB1_35;
	mul.wide.u32 	%rd37, %r20, 8;
	add.s64 	%rd38, %rd1, %rd37;
	ld.global.f64 	%fd87, [%rd38];
	add.f64 	%fd108, %fd108, %fd87;
$L__BB1_35:
	add.s32 	%r63, %r63, 16;
	setp.ne.s32 	%p19, %r63, %r65;
	@%p19 bra 	$L__BB1_3;
$L__BB1_36:
	setp.eq.s32 	%p20, %r2, 0;
	@%p20 bra 	$L__BB1_71;
	and.b32  	%r23, %r52, 7;
	setp.lt.u32 	%p21, %r2, 8;
	@%p21 bra 	$L__BB1_55;
	shl.b32 	%r56, %r65, 10;
	or.b32  	%r24, %r56, %r1;
	setp.ge.s32 	%p22, %r24, %r51;
	@%p22 bra 	$L__BB1_40;
	mul.wide.u32 	%rd39, %r24, 8;
	add.s64 	%rd40, %rd1, %rd39;
	ld.global.f64 	%fd89, [%rd40];
	add.f64 	%fd108, %fd108, %fd89;
$L__BB1_40:
	add.s32 	%r25, %r24, 1024;
	setp.ge.s32 	%p23, %r25, %r51;
	@%p23 bra 	$L__BB1_42;
	mul.wide.u32 	%rd41, %r25, 8;
	add.s64 	%rd42, %rd1, %rd41;
	ld.global.f64 	%fd90, [%rd42];
	add.f64 	%fd108, %fd108, %fd90;
$L__BB1_42:
	add.s32 	%r26, %r24, 2048;
	setp.ge.s32 	%p24, %r26, %r51;
	@%p24 bra 	$L__BB1_44;
	mul.wide.u32 	%rd43, %r26, 8;
	add.s64 	%rd44, %rd1, %rd43;
	ld.global.f64 	%fd91, [%rd44];
	add.f64 	%fd108, %fd108, %fd91;
$L__BB1_44:
	add.s32 	%r27, %r24, 3072;
	setp.ge.s32 	%p25, %r27, %r51;
	@%p25 bra 	$L__BB1_46;
	mul.wide.u32 	%rd45, %r27, 8;
	add.s64 	%rd46, %rd1, %rd45;
	ld.global.f64 	%fd92, [%rd46];
	add.f64 	%fd108, %fd108, %fd92;
$L__BB1_46:
	add.s32 	%r28, %r24, 4096;
	setp.ge.s32 	%p26, %r28, %r51;
	@%p26 bra 	$L__BB1_48;
	mul.wide.u32 	%rd47, %r28, 8;
	add.s64 	%rd48, %rd1, %rd47;
	ld.global.f64 	%fd93, [%rd48];
	add.f64 	%fd108, %fd108, %fd93;
$L__BB1_48:
	add.s32 	%r29, %r24, 5120;
	setp.ge.s32 	%p27, %r29, %r51;
	@%p27 bra 	$L__BB1_50;
	mul.wide.u32 	%rd49, %r29, 8;
	add.s64 	%rd50, %rd1, %rd49;
	ld.global.f64 	%fd94, [%rd50];
	add.f64 	%fd108, %fd108, %fd94;
$L__BB1_50:
	add.s32 	%r30, %r24, 6144;
	setp.ge.s32 	%p28, %r30, %r51;
	@%p28 bra 	$L__BB1_52;
	mul.wide.u32 	%rd51, %r30, 8;
	add.s64 	%rd52, %rd1, %rd51;
	ld.global.f64 	%fd95, [%rd52];
	add.f64 	%fd108, %fd108, %fd95;
$L__BB1_52:
	add.s32 	%r31, %r24, 7168;
	setp.ge.s32 	%p29, %r31, %r51;
	@%p29 bra 	$L__BB1_54;
	mul.wide.u32 	%rd53, %r31, 8;
	add.s64 	%rd54, %rd1, %rd53;
	ld.global.f64 	%fd96, [%rd54];
	add.f64 	%fd108, %fd108, %fd96;
$L__BB1_54:
	add.s32 	%r65, %r65, 8;
$L__BB1_55:
	setp.eq.s32 	%p30, %r23, 0;
	@%p30 bra 	$L__BB1_71;
	and.b32  	%r34, %r52, 3;
	setp.lt.u32 	%p31, %r23, 4;
	@%p31 bra 	$L__BB1_66;
	shl.b32 	%r57, %r65, 10;
	or.b32  	%r35, %r57, %r1;
	setp.ge.s32 	%p32, %r35, %r51;
	@%p32 bra 	$L__BB1_59;
	mul.wide.u32 	%rd55, %r35, 8;
	add.s64 	%rd56, %rd1, %rd55;
	ld.global.f64 	%fd98, [%rd56];
	add.f64 	%fd108, %fd108, %fd98;
$L__BB1_59:
	add.s32 	%r36, %r35, 1024;
	setp.ge.s32 	%p33, %r36, %r51;
	@%p33 bra 	$L__BB1_61;
	mul.wide.u32 	%rd57, %r36, 8;
	add.s64 	%rd58, %rd1, %rd57;
	ld.global.f64 	%fd99, [%rd58];
	add.f64 	%fd108, %fd108, %fd99;
$L__BB1_61:
	add.s32 	%r37, %r35, 2048;
	setp.ge.s32 	%p34, %r37, %r51;
	@%p34 bra 	$L__BB1_63;
	mul.wide.u32 	%rd59, %r37, 8;
	add.s64 	%rd60, %rd1, %rd59;
	ld.global.f64 	%fd100, [%rd60];
	add.f64 	%fd108, %fd108, %fd100;
$L__BB1_63:
	add.s32 	%r38, %r35, 3072;
	setp.ge.s32 	%p35, %r38, %r51;
	@%p35 bra 	$L__BB1_65;
	mul.wide.u32 	%rd61, %r38, 8;
	add.s64 	%rd62, %rd1, %rd61;
	ld.global.f64 	%fd101, [%rd62];
	add.f64 	%fd108, %fd108, %fd101;
$L__BB1_65:
	add.s32 	%r65, %r65, 4;
$L__BB1_66:
	setp.eq.s32 	%p36, %r34, 0;
	@%p36 bra 	$L__BB1_71;
	shl.b32 	%r58, %r65, 10;
	or.b32  	%r68, %r1, %r58;
	mul.wide.u32 	%rd63, %r68, 8;
	add.s64 	%rd65, %rd1, %rd63;
	neg.s32 	%r67, %r34;
$L__BB1_68:
	.pragma "nounroll";
	setp.ge.s32 	%p37, %r68, %r51;
	@%p37 bra 	$L__BB1_70;
	ld.global.f64 	%fd102, [%rd65];
	add.f64 	%fd108, %fd108, %fd102;
$L__BB1_70:
	add.s64 	%rd65, %rd65, 8192;
	add.s32 	%r68, %r68, 1024;
	add.s32 	%r67, %r67, 1;
	setp.ne.s32 	%p38, %r67, 0;
	@%p38 bra 	$L__BB1_68;
$L__BB1_71:
	shl.b32 	%r59, %r1, 3;
	mov.u32 	%r60, _ZZ8reduce_2PdS_iiE5s_sum;
	add.s32 	%r47, %r60, %r59;
	st.shared.f64 	[%r47], %fd108;
	bar.sync 	0;
	mov.u32 	%r69, %ntid.x;
	setp.lt.u32 	%p39, %r69, 2;
	@%p39 bra 	$L__BB1_75;
$L__BB1_72:
	shr.u32 	%r50, %r69, 1;
	setp.ge.u32 	%p40, %r1, %r50;
	@%p40 bra 	$L__BB1_74;
	shl.b32 	%r61, %r50, 3;
	add.s32 	%r62, %r47, %r61;
	ld.shared.f64 	%fd103, [%r62];
	ld.shared.f64 	%fd104, [%r47];
	add.f64 	%fd105, %fd103, %fd104;
	st.shared.f64 	[%r47], %fd105;
$L__BB1_74:
	bar.sync 	0;
	setp.gt.u32 	%p41, %r69, 3;
	mov.u32 	%r69, %r50;
	@%p41 bra 	$L__BB1_72;
$L__BB1_75:
	setp.ne.s32 	%p42, %r1, 0;
	@%p42 bra 	$L__BB1_77;
	ld.shared.f64 	%fd106, [_ZZ8reduce_2PdS_iiE5s_sum];
	cvta.to.global.u64 	%rd64, %rd5;
	st.global.f64 	[%rd64], %fd106;
$L__BB1_77:
	ret;

}


// ===== COMPILED SASS (sm_100) =====

	.target	sm_100

	.elftype	@"ET_EXEC"


//--------------------- .note.nv.tkinfo           --------------------------
	.section	.note.nv.tkinfo,"",@"SHT_NOTE"
	.sectionflags	@"SHF_NOTE_NV_TKINFO"
	.tkinfo
        /*0018*/ 	.word	0x00000002
        /*0030*/ 	.string	""
        /*0030*/ 	.string	"ptxas"
        /*0030*/ 	.string	"Cuda compilation tools, release 13.0, V13.0.88"
        /*0030*/ 	.string	"Build cuda_13.0.r13.0/compiler.36424714_0"
        /*0030*/ 	.string	"-arch sm_100 -m 64 "



//--------------------- .note.nv.cuinfo           --------------------------
	.section	.note.nv.cuinfo,"",@"SHT_NOTE"
	.sectionflags	@"SHF_NOTE_NV_CUINFO"
        /*0018*/ 	.short	0x0002
        /*001a*/ 	.short	0x0064
        /*001c*/ 	.short	0x0082
	.zero		2


//--------------------- .nv.info                  --------------------------
	.section	.nv.info,"",@"SHT_CUDA_INFO"
	.align	4


	//----- nvinfo : EIATTR_REGCOUNT
	.align		4
        /*0000*/ 	.byte	0x04, 0x2f
        /*0002*/ 	.short	(.L_1 - .L_0)
	.align		4
.L_0:
        /*0004*/ 	.word	index@(_Z8reduce_1PdS_ii)
        /*0008*/ 	.word	0x0000001f


	//----- nvinfo : EIATTR_FRAME_SIZE
	.align		4
.L_1:
        /*000c*/ 	.byte	0x04, 0x11
        /*000e*/ 	.short	(.L_3 - .L_2)
	.align		4
.L_2:
        /*0010*/ 	.word	index@(_Z8reduce_1PdS_ii)
        /*0014*/ 	.word	0x00000000


	//----- nvinfo : EIATTR_REGCOUNT
	.align		4
.L_3:
        /*0018*/ 	.byte	0x04, 0x2f
        /*001a*/ 	.short	(.L_5 - .L_4)
	.align		4
.L_4:
        /*001c*/ 	.word	index@(_Z8reduce_2PdS_ii)
        /*0020*/ 	.word	0x0000001e


	//----- nvinfo : EIATTR_FRAME_SIZE
	.align		4
.L_5:
        /*0024*/ 	.byte	0x04, 0x11
        /*0026*/ 	.short	(.L_7 - .L_6)
	.align		4
.L_6:
        /*0028*/ 	.word	index@(_Z8reduce_2PdS_ii)
        /*002c*/ 	.word	0x00000000


	//----- nvinfo : EIATTR_MIN_STACK_SIZE
	.align		4
.L_7:
        /*0030*/ 	.byte	0x04, 0x12
        /*0032*/ 	.short	(.L_9 - .L_8)
	.align		4
.L_8:
        /*0034*/ 	.word	index@(_Z8reduce_2PdS_ii)
        /*0038*/ 	.word	0x00000000


	//----- nvinfo : EIATTR_MIN_STACK_SIZE
	.align		4
.L_9:
        /*003c*/ 	.byte	0x04, 0x12
        /*003e*/ 	.short	(.L_11 - .L_10)
	.align		4
.L_10:
        /*0040*/ 	.word	index@(_Z8reduce_1PdS_ii)
        /*0044*/ 	.word	0x00000000
.L_11:


//--------------------- .nv.compat                --------------------------
	.section	.nv.compat,"",@"SHT_CUDA_COMPAT_INFO"
	.align	4
        /*0000*/ 	.byte	0x02, 0x09, 0x00, 0x00, 0x02, 0x02, 0x01, 0x00, 0x02, 0x05, 0x05, 0x00, 0x03, 0x07, 0x01, 0x01
        /*0010*/ 	.byte	0x02, 0x03, 0x00, 0x00, 0x02, 0x06, 0x01, 0x00, 0x04, 0x0b, 0x08, 0x00, 0x01, 0x00, 0x00, 0x00
        /*0020*/ 	.byte	0x00, 0x00, 0x00, 0x00


//--------------------- .nv.info._Z8reduce_2PdS_ii --------------------------
	.section	.nv.info._Z8reduce_2PdS_ii,"",@"SHT_CUDA_INFO"
	.sectionflags	@""
	.align	4


	//----- nvinfo : EIATTR_CUDA_API_VERSION
	.align		4
        /*0000*/ 	.byte	0x04, 0x37
        /*0002*/ 	.short	(.L_13 - .L_12)
.L_12:
        /*0004*/ 	.word	0x00000082


	//----- nvinfo : EIATTR_KPARAM_INFO
	.align		4
.L_13:
        /*0008*/ 	.byte	0x04, 0x17
        /*000a*/ 	.short	(.L_15 - .L_14)
.L_14:
        /*000c*/ 	.word	0x00000000
        /*0010*/ 	.short	0x0003
        /*0012*/ 	.short	0x0014
        /*0014*/ 	.byte	0x00, 0xf0, 0x11, 0x00


	//----- nvinfo : EIATTR_KPARAM_INFO
	.align		4
.L_15:
        /*0018*/ 	.byte	0x04, 0x17
        /*001a*/ 	.short	(.L_17 - .L_16)
.L_16:
        /*001c*/ 	.word	0x00000000
        /*0020*/ 	.short	0x0002
        /*0022*/ 	.short	0x0010
        /*0024*/ 	.byte	0x00, 0xf0, 0x11, 0x00


	//----- nvinfo : EIATTR_KPARAM_INFO
	.align		4
.L_17:
        /*0028*/ 	.byte	0x04, 0x17
        /*002a*/ 	.short	(.L_19 - .L_18)
.L_18:
        /*002c*/ 	.word	0x00000000
        /*0030*/ 	.short	0x0001
        /*0032*/ 	.short	0x0008
        /*0034*/ 	.byte	0x00, 0xf5, 0x21, 0x00


	//----- nvinfo : EIATTR_KPARAM_INFO
	.align		4
.L_19:
        /*0038*/ 	.byte	0x04, 0x17
        /*003a*/ 	.short	(.L_21 - .L_20)
.L_20:
        /*003c*/ 	.word	0x00000000
        /*0040*/ 	.short	0x0000
        /*0042*/ 	.short	0x0000
        /*0044*/ 	.byte	0x00, 0xf5, 0x21, 0x00


	//----- nvinfo : EIATTR_SPARSE_MMA_MASK
	.align		4
.L_21:
        /*0048*/ 	.byte	0x03, 0x50
        /*004a*/ 	.short	0x0000


	//----- nvinfo : EIATTR_MAXREG_COUNT
	.align		4
        /*004c*/ 	.byte	0x03, 0x1b
        /*004e*/ 	.short	0x00ff


	//----- nvinfo : EIATTR_NUM_BARRIERS
	.align		4
        /*0050*/ 	.byte	0x02, 0x4c
        /*0052*/ 	.byte	0x01
	.zero		1


	//----- nvinfo : EIATTR_MERCURY_ISA_VERSION
	.align		4
        /*0054*/ 	.byte	0x03, 0x5f
        /*0056*/ 	.short	0x0101


	//----- nvinfo : EIATTR_VRC_CTA_INIT_COUNT
	.align		4
        /*0058*/ 	.byte	0x02, 0x4a
	.zero		1
	.zero		1


	//----- nvinfo : EIATTR_EXIT_INSTR_OFFSETS
	.align		4
        /*005c*/ 	.byte	0x04, 0x1c
        /*005e*/ 	.short	(.L_23 - .L_22)


	//   ....[0]....
.L_22:
        /*0060*/ 	.word	0x00000f80


	//   ....[1]....
        /*0064*/ 	.word	0x00000ff0


	//----- nvinfo : EIATTR_CBANK_PARAM_SIZE
	.align		4
.L_23:
        /*0068*/ 	.byte	0x03, 0x19
        /*006a*/ 	.short	0x0018


	//----- nvinfo : EIATTR_PARAM_CBANK
	.align		4
        /*006c*/ 	.byte	0x04, 0x0a
        /*006e*/ 	.short	(.L_25 - .L_24)
	.align		4
.L_24:
        /*0070*/ 	.word	index@(.nv.constant0._Z8reduce_2PdS_ii)
        /*0074*/ 	.short	0x0380
        /*0076*/ 	.short	0x0018


	//----- nvinfo : EIATTR_SW_WAR
	.align		4
.L_25:
        /*0078*/ 	.byte	0x04, 0x36
        /*007a*/ 	.short	(.L_27 - .L_26)
.L_26:
        /*007c*/ 	.word	0x00000008
.L_27:


//--------------------- .nv.info._Z8reduce_1PdS_ii --------------------------
	.section	.nv.info._Z8reduce_1PdS_ii,"",@"SHT_CUDA_INFO"
	.sectionflags	@""
	.align	4


	//----- nvinfo : EIATTR_CUDA_API_VERSION
	.align		4
        /*0000*/ 	.byte	0x04, 0x37
        /*0002*/ 	.short	(.L_29 - .L_28)
.L_28:
        /*0004*/ 	.word	0x00000082


	//----- nvinfo : EIATTR_KPARAM_INFO
	.align		4
.L_29:
        /*0008*/ 	.byte	0x04, 0x17
        /*000a*/ 	.short	(.L_31 - .L_30)
.L_30:
        /*000c*/ 	.word	0x00000000
        /*0010*/ 	.short	0x0003
        /*0012*/ 	.short	0x0014
        /*0014*/ 	.byte	0x00, 0xf0, 0x11, 0x00


	//----- nvinfo : EIATTR_KPARAM_INFO
	.align		4
.L_31:
        /*0018*/ 	.byte	0x04, 0x17
        /*001a*/ 	.short	(.L_33 - .L_32)
.L_32:
        /*001c*/ 	.word	0x00000000
        /*0020*/ 	.short	0x0002
        /*0022*/ 	.short	0x0010
        /*0024*/ 	.byte	0x00, 0xf0, 0x11, 0x00


	//----- nvinfo : EIATTR_KPARAM_INFO
	.align		4
.L_33:
        /*0028*/ 	.byte	0x04, 0x17
        /*002a*/ 	.short	(.L_35 - .L_34)
.L_34:
        /*002c*/ 	.word	0x00000000
        /*0030*/ 	.short	0x0001
        /*0032*/ 	.short	0x0008
        /*0034*/ 	.byte	0x00, 0xf5, 0x21, 0x00


	//----- nvinfo : EIATTR_KPARAM_INFO
	.align		4
.L_35:
        /*0038*/ 	.byte	0x04, 0x17
        /*003a*/ 	.short	(.L_37 - .L_36)
.L_36:
        /*003c*/ 	.word	0x00000000
        /*0040*/ 	.short	0x0000
        /*0042*/ 	.short	0x0000
        /*0044*/ 	.byte	0x00, 0xf5, 0x21, 0x00


	//----- nvinfo : EIATTR_SPARSE_MMA_MASK
	.align		4
.L_37:
        /*0048*/ 	.byte	0x03, 0x50
        /*004a*/ 	.short	0x0000


	//----- nvinfo : EIATTR_MAXREG_COUNT
	.align		4
        /*004c*/ 	.byte	0x03, 0x1b
        /*004e*/ 	.short	0x00ff


	//----- nvinfo : EIATTR_NUM_BARRIERS
	.align		4
        /*0050*/ 	.byte	0x02, 0x4c
        /*0052*/ 	.byte	0x01
	.zero		1


	//----- nvinfo : EIATTR_MERCURY_ISA_VERSION
	.align		4
        /*0054*/ 	.byte	0x03, 0x5f
        /*0056*/ 	.short	0x0101


	//----- nvinfo : EIATTR_VRC_CTA_INIT_COUNT
	.align		4
        /*0058*/ 	.byte	0x02, 0x4a
	.zero		1
	.zero		1


	//----- nvinfo : EIATTR_EXIT_INSTR_OFFSETS
	.align		4
        /*005c*/ 	.byte	0x04, 0x1c
        /*005e*/ 	.short	(.L_39 - .L_38)


	//   ....[0]....
.L_38:
        /*0060*/ 	.word	0x00001210


	//   ....[1]....
        /*0064*/ 	.word	0x00001290


	//----- nvinfo : EIATTR_CBANK_PARAM_SIZE
	.align		4
.L_39:
        /*0068*/ 	.byte	0x03, 0x19
        /*006a*/ 	.short	0x0018


	//----- nvinfo : EIATTR_PARAM_CBANK
	.align		4
        /*006c*/ 	.byte	0x04, 0x0a
        /*006e*/ 	.short	(.L_41 - .L_40)
	.align		4
.L_40:
        /*0070*/ 	.word	index@(.nv.constant0._Z8reduce_1PdS_ii)
        /*0074*/ 	.short	0x0380
        /*0076*/ 	.short	0x0018


	//----- nvinfo : EIATTR_SW_WAR
	.align		4
.L_41:
        /*0078*/ 	.byte	0x04, 0x36
        /*007a*/ 	.short	(.L_43 - .L_42)
.L_42:
        /*007c*/ 	.word	0x00000008
.L_43:


//--------------------- .nv.callgraph             --------------------------
	.section	.nv.callgraph,"",@"SHT_CUDA_CALLGRAPH"
	.align	4
	.sectionentsize	8
	.align		4
        /*0000*/ 	.word	0x00000000
	.align		4
        /*0004*/ 	.word	0xffffffff
	.align		4
        /*0008*/ 	.word	0x00000000
	.align		4
        /*000c*/ 	.word	0xfffffffe
	.align		4
        /*0010*/ 	.word	0x00000000
	.align		4
        /*0014*/ 	.word	0xfffffffd
	.align		4
        /*0018*/ 	.word	0x00000000
	.align		4
        /*001c*/ 	.word	0xfffffffc


//--------------------- .text._Z8reduce_2PdS_ii   --------------------------
	.section	.text._Z8reduce_2PdS_ii,"ax",@progbits
	.align	128
        .global         _Z8reduce_2PdS_ii
        .type           _Z8reduce_2PdS_ii,@function
        .size           _Z8reduce_2PdS_ii,(.L_x_18 - _Z8reduce_2PdS_ii)
        .other          _Z8reduce_2PdS_ii,@"STO_CUDA_ENTRY STV_DEFAULT"
_Z8reduce_2PdS_ii:
.text._Z8reduce_2PdS_ii:
[----:B------:R-:W-:Y:S01]  /*0000*/  LDC R1, c[0x0][0x37c] ;  /* 0x0000df00ff017b82 */ /* 0x000fe20000000800 */
[----:B------:R-:W0:Y:S01]  /*0010*/  LDCU UR5, c[0x0][0x394] ;  /* 0x00007280ff0577ac */ /* 0x000e220008000800 */
[----:B------:R-:W1:Y:S01]  /*0020*/  S2R R0, SR_TID.X ;  /* 0x0000000000007919 */ /* 0x000e620000002100 */
[----:B------:R-:W-:Y:S01]  /*0030*/  CS2R R2, SRZ ;  /* 0x0000000000027805 */ /* 0x000fe2000001ff00 */
[----:B------:R-:W2:Y:S01]  /*0040*/  LDCU.64 UR8, c[0x0][0x358] ;  /* 0x00006b00ff0877ac */ /* 0x000ea20008000a00 */
[----:B0-----:R-:W-:-:S09]  /*0050*/  UISETP.GE.AND UP0, UPT, UR5, 0x1, UPT ;  /* 0x000000010500788c */ /* 0x001fd2000bf06270 */
[----:B--2---:R-:W-:Y:S05]  /*0060*/  BRA.U !UP0, `(.L_x_0) ;  /* 0x0000000d086c7547 */ /* 0x004fea000b800000 */
[----:B------:R-:W-:Y:S01]  /*0070*/  UISETP.GE.U32.AND UP1, UPT, UR5, 0x10, UPT ;  /* 0x000000100500788c */ /* 0x000fe2000bf26070 */
[----:B------:R-:W-:Y:S01]  /*0080*/  CS2R R2, SRZ ;  /* 0x0000000000027805 */ /* 0x000fe2000001ff00 */
[----:B------:R-:W-:Y:S01]  /*0090*/  ULOP3.LUT UR6, UR5, 0xf, URZ, 0xc0, !UPT ;  /* 0x0000000f05067892 */ /* 0x000fe2000f8ec0ff */
[----:B------:R-:W-:-:S03]  /*00a0*/  UMOV UR4, URZ ;  /* 0x000000ff00047c82 */ /* 0x000fc60008000000 */
[----:B------:R-:W-:-:S03]  /*00b0*/  UISETP.NE.AND UP0, UPT, UR6, URZ, UPT ;  /* 0x000000ff0600728c */ /* 0x000fc6000bf05270 */
[----:B------:R-:W-:Y:S08]  /*00c0*/  BRA.U !UP1, `(.L_x_1) ;  /* 0x0000000509a07547 */ /* 0x000ff0000b800000 */
[----:B------:R-:W-:Y:S01]  /*00d0*/  CS2R R2, SRZ ;  /* 0x0000000000027805 */ /* 0x000fe2000001ff00 */
[----:B------:R-:W-:Y:S01]  /*00e0*/  ULOP3.LUT UR4, UR5, 0x7ffffff0, URZ, 0xc0, !UPT ;  /* 0x7ffffff005047892 */ /* 0x000fe2000f8ec0ff */
[----:B------:R-:W0:Y:S02]  /*00f0*/  LDCU UR10, c[0x0][0x390] ;  /* 0x00007200ff0a77ac */ /* 0x000e240008000800 */
[----:B------:R-:W-:-:S09]  /*0100*/  UMOV UR5, URZ ;  /* 0x000000ff00057c82 */ /* 0x000fd20008000000 */
.L_x_2:
[----:B------:R-:W-:-:S06]  /*0110*/  USHF.L.U32 UR7, UR5, 0xa, URZ ;  /* 0x0000000a05077899 */ /* 0x000fcc00080006ff */
[----:B-1----:R-:W-:-:S04]  /*0120*/  LOP3.LUT R16, R0, UR7, RZ, 0xfc, !PT ;  /* 0x0000000700107c12 */ /* 0x002fc8000f8efcff */
[C---:B0-----:R-:W-:Y:S01]  /*0130*/  ISETP.GE.AND P2, PT, R16.reuse, UR10, PT ;  /* 0x0000000a10007c0c */ /* 0x041fe2000bf46270 */
[----:B------:R-:W-:-:S05]  /*0140*/  VIADD R5, R16, 0x400 ;  /* 0x0000040010057836 */ /* 0x000fca0000000000 */
[----:B------:R-:W-:-:S07]  /*0150*/  ISETP.GE.AND P1, PT, R5, UR10, PT ;  /* 0x0000000a05007c0c */ /* 0x000fce000bf26270 */
[----:B------:R-:W0:Y:S08]  /*0160*/  @!P2 LDC.64 R10, c[0x0][0x380] ;  /* 0x0000e000ff0aab82 */ /* 0x000e300000000a00 */
[----:B------:R-:W1:Y:S01]  /*0170*/  @!P1 LDC.64 R8, c[0x0][0x380] ;  /* 0x0000e000ff089b82 */ /* 0x000e620000000a00 */
[----:B0-----:R-:W-:-:S06]  /*0180*/  @!P2 IMAD.WIDE.U32 R10, R16, 0x8, R10 ;  /* 0x00000008100aa825 */ /* 0x001fcc00078e000a */
[----:B------:R-:W2:Y:S01]  /*0190*/  @!P2 LDG.E.64 R10, desc[UR8][R10.64] ;  /* 0x000000080a0aa981 */ /* 0x000ea2000c1e1b00 */
[----:B-1----:R-:W-:-:S06]  /*01a0*/  @!P1 IMAD.WIDE.U32 R8, R5, 0x8, R8 ;  /* 0x0000000805089825 */ /* 0x002fcc00078e0008 */
[----:B------:R-:W3:Y:S01]  /*01b0*/  @!P1 LDG.E.64 R8, desc[UR8][R8.64] ;  /* 0x0000000808089981 */ /* 0x000ee2000c1e1b00 */
[C---:B------:R-:W-:Y:S01]  /*01c0*/  VIADD R7, R16.reuse, 0x800 ;  /* 0x0000080010077836 */ /* 0x040fe20000000000 */
[C---:B------:R-:W-:Y:S01]  /*01d0*/  IADD3 R27, PT, PT, R16.reuse, 0xc00, RZ ;  /* 0x00000c00101b7810 */ /* 0x040fe20007ffe0ff */
[C---:B------:R-:W-:Y:S01]  /*01e0*/  VIADD R25, R16.reuse, 0x1000 ;  /* 0x0000100010197836 */ /* 0x040fe20000000000 */
[C---:B------:R-:W-:Y:S01]  /*01f0*/  IADD3 R23, PT, PT, R16.reuse, 0x1800, RZ ;  /* 0x0000180010177810 */ /* 0x040fe20007ffe0ff */
[C---:B------:R-:W-:Y:S01]  /*0200*/  VIADD R15, R16.reuse, 0x1400 ;  /* 0x00001400100f7836 */ /* 0x040fe20000000000 */
[----:B------:R-:W-:Y:S01]  /*0210*/  ISETP.GE.AND P0, PT, R7, UR10, PT ;  /* 0x0000000a07007c0c */ /* 0x000fe2000bf06270 */
[----:B------:R-:W-:Y:S01]  /*0220*/  VIADD R21, R16, 0x1c00 ;  /* 0x00001c0010157836 */ /* 0x000fe20000000000 */
[----:B------:R-:W-:Y:S02]  /*0230*/  ISETP.GE.AND P4, PT, R27, UR10, PT ;  /* 0x0000000a1b007c0c */ /* 0x000fe4000bf86270 */
[----:B------:R-:W-:-:S02]  /*0240*/  ISETP.GE.AND P6, PT, R25, UR10, PT ;  /* 0x0000000a19007c0c */ /* 0x000fc4000bfc6270 */
[----:B------:R-:W-:Y:S02]  /*0250*/  ISETP.GE.AND P5, PT, R15, UR10, PT ;  /* 0x0000000a0f007c0c */ /* 0x000fe4000bfa6270 */
[----:B------:R-:W-:-:S05]  /*0260*/  ISETP.GE.AND P3, PT, R23, UR10, PT ;  /* 0x0000000a17007c0c */ /* 0x000fca000bf66270 */
[----:B------:R-:W0:Y:S08]  /*0270*/  @!P0 LDC.64 R18, c[0x0][0x380] ;  /* 0x0000e000ff128b82 */ /* 0x000e300000000a00 */
[----:B------:R-:W1:Y:S08]  /*0280*/  @!P4 LDC.64 R12, c[0x0][0x380] ;  /* 0x0000e000ff0ccb82 */ /* 0x000e700000000a00 */
[----:B------:R-:W4:Y:S01]  /*0290*/  @!P6 LDC.64 R4, c[0x0][0x380] ;  /* 0x0000e000ff04eb82 */ /* 0x000f220000000a00 */
[----:B0-----:R-:W-:-:S07]  /*02a0*/  @!P0 IMAD.WIDE.U32 R18, R7, 0x8, R18 ;  /* 0x0000000807128825 */ /* 0x001fce00078e0012 */
[----:B------:R-:W0:Y:S01]  /*02b0*/  @!P5 LDC.64 R6, c[0x0][0x380] ;  /* 0x0000e000ff06db82 */ /* 0x000e220000000a00 */
[----:B------:R-:W-:Y:S01]  /*02c0*/  VIADD R17, R16, 0x2000 ;  /* 0x0000200010117836 */ /* 0x000fe20000000000 */
[----:B------:R-:W5:Y:S01]  /*02d0*/  @!P0 LDG.E.64 R18, desc[UR8][R18.64] ;  /* 0x0000000812128981 */ /* 0x000f62000c1e1b00 */
[----:B-1----:R-:W-:-:S05]  /*02e0*/  @!P4 IMAD.WIDE.U32 R26, R27, 0x8, R12 ;  /* 0x000000081b1ac825 */ /* 0x002fca00078e000c */
[----:B------:R-:W1:Y:S01]  /*02f0*/  @!P3 LDC.64 R12, c[0x0][0x380] ;  /* 0x0000e000ff0cbb82 */ /* 0x000e620000000a00 */
[----:B0-----:R-:W-:-:S06]  /*0300*/  @!P5 IMAD.WIDE.U32 R14, R15, 0x8, R6 ;  /* 0x000000080f0ed825 */ /* 0x001fcc00078e0006 */
[----:B------:R-:W5:Y:S01]  /*0310*/  @!P5 LDG.E.64 R14, desc[UR8][R14.64] ;  /* 0x000000080e0ed981 */ /* 0x000f62000c1e1b00 */
[----:B-1----:R-:W-:-:S06]  /*0320*/  @!P3 IMAD.WIDE.U32 R12, R23, 0x8, R12 ;  /* 0x00000008170cb825 */ /* 0x002fcc00078e000c */
[----:B------:R-:W5:Y:S01]  /*0330*/  @!P3 LDG.E.64 R12, desc[UR8][R12.64] ;  /* 0x000000080c0cb981 */ /* 0x000f62000c1e1b00 */
[----:B--2---:R-:W-:Y:S01]  /*0340*/  @!P2 DADD R2, R2, R10 ;  /* 0x000000000202a229 */ /* 0x004fe2000000000a */
[----:B------:R-:W-:Y:S01]  /*0350*/  ISETP.GE.AND P2, PT, R21, UR10, PT ;  /* 0x0000000a15007c0c */ /* 0x000fe2000bf46270 */
[----:B----4-:R-:W-:-:S06]  /*0360*/  @!P6 IMAD.WIDE.U32 R10, R25, 0x8, R4 ;  /* 0x00000008190ae825 */ /* 0x010fcc00078e0004 */
[----:B---3--:R-:W-:Y:S01]  /*0370*/  @!P1 DADD R2, R2, R8 ;  /* 0x0000000002029229 */ /* 0x008fe20000000008 */
[----:B------:R-:W-:Y:S01]  /*0380*/  ISETP.GE.AND P1, PT, R17, UR10, PT ;  /* 0x0000000a11007c0c */ /* 0x000fe2000bf26270 */
[----:B------:R-:W2:Y:S04]  /*0390*/  @!P4 LDG.E.64 R8, desc[UR8][R26.64] ;  /* 0x000000081a08c981 */ /* 0x000ea8000c1e1b00 */
[----:B------:R-:W0:Y:S01]  /*03a0*/  @!P2 LDC.64 R4, c[0x0][0x380] ;  /* 0x0000e000ff04ab82 */ /* 0x000e220000000a00 */
[----:B------:R-:W3:Y:S07]  /*03b0*/  @!P6 LDG.E.64 R10, desc[UR8][R10.64] ;  /* 0x000000080a0ae981 */ /* 0x000eee000c1e1b00 */
[----:B------:R-:W1:Y:S01]  /*03c0*/  @!P1 LDC.64 R6, c[0x0][0x380] ;  /* 0x0000e000ff069b82 */ /* 0x000e620000000a00 */
[----:B0-----:R-:W-:-:S06]  /*03d0*/  @!P2 IMAD.WIDE.U32 R4, R21, 0x8, R4 ;  /* 0x000000081504a825 */ /* 0x001fcc00078e0004 */
[----:B------:R-:W4:Y:S01]  /*03e0*/  @!P2 LDG.E.64 R4, desc[UR8][R4.64] ;  /* 0x000000080404a981 */ /* 0x000f22000c1e1b00 */
[----:B-1----:R-:W-:-:S06]  /*03f0*/  @!P1 IMAD.WIDE.U32 R6, R17, 0x8, R6 ;  /* 0x0000000811069825 */ /* 0x002fcc00078e0006 */
[----:B------:R-:W4:Y:S01]  /*0400*/  @!P1 LDG.E.64 R6, desc[UR8][R6.64] ;  /* 0x0000000806069981 */ /* 0x000f22000c1e1b00 */
[----:B------:R-:W-:Y:S01]  /*0410*/  IADD3 R17, PT, PT, R16, 0x2400, RZ ;  /* 0x0000240010117810 */ /* 0x000fe20007ffe0ff */
[----:B-----5:R-:W-:-:S03]  /*0420*/  @!P0 DADD R2, R2, R18 ;  /* 0x0000000002028229 */ /* 0x020fc60000000012 */
[----:B------:R-:W-:Y:S01]  /*0430*/  ISETP.GE.AND P0, PT, R17, UR10, PT ;  /* 0x0000000a11007c0c */ /* 0x000fe2000bf06270 */
[C---:B------:R-:W-:Y:S02]  /*0440*/  VIADD R19, R16.reuse, 0x2800 ;  /* 0x0000280010137836 */ /* 0x040fe40000000000 */
[C---:B------:R-:W-:Y:S01]  /*0450*/  VIADD R21, R16.reuse, 0x2c00 ;  /* 0x00002c0010157836 */ /* 0x040fe20000000000 */
[C---:B------:R-:W-:Y:S01]  /*0460*/  IADD3 R23, PT, PT, R16.reuse, 0x3000, RZ ;  /* 0x0000300010177810 */ /* 0x040fe20007ffe0ff */
[C---:B------:R-:W-:Y:S02]  /*0470*/  VIADD R18, R16.reuse, 0x3400 ;  /* 0x0000340010127836 */ /* 0x040fe40000000000 */
[C---:B------:R-:W-:Y:S01]  /*0480*/  VIADD R20, R16.reuse, 0x3800 ;  /* 0x0000380010147836 */ /* 0x040fe20000000000 */
[----:B------:R-:W-:Y:S01]  /*0490*/  IADD3 R16, PT, PT, R16, 0x3c00, RZ ;  /* 0x00003c0010107810 */ /* 0x000fe20007ffe0ff */
[----:B--2---:R-:W-:Y:S01]  /*04a0*/  @!P4 DADD R2, R2, R8 ;  /* 0x000000000202c229 */ /* 0x004fe20000000008 */
[----:B------:R-:W-:-:S03]  /*04b0*/  ISETP.GE.AND P4, PT, R19, UR10, PT ;  /* 0x0000000a13007c0c */ /* 0x000fc6000bf86270 */
[----:B------:R-:W0:Y:S04]  /*04c0*/  @!P0 LDC.64 R8, c[0x0][0x380] ;  /* 0x0000e000ff088b82 */ /* 0x000e280000000a00 */
[----:B---3--:R-:W-:Y:S01]  /*04d0*/  @!P6 DADD R2, R2, R10 ;  /* 0x000000000202e229 */ /* 0x008fe2000000000a */
[----:B------:R-:W-:-:S05]  /*04e0*/  ISETP.GE.AND P6, PT, R21, UR10, PT ;  /* 0x0000000a15007c0c */ /* 0x000fca000bfc6270 */
[----:B------:R-:W1:Y:S02]  /*04f0*/  @!P4 LDC.64 R10, c[0x0][0x380] ;  /* 0x0000e000ff0acb82 */ /* 0x000e640000000a00 */
[----:B------:R-:W-:Y:S01]  /*0500*/  @!P5 DADD R2, R2, R14 ;  /* 0x000000000202d229 */ /* 0x000fe2000000000e */
[----:B------:R-:W-:-:S05]  /*0510*/  ISETP.GE.AND P5, PT, R23, UR10, PT ;  /* 0x0000000a17007c0c */ /* 0x000fca000bfa6270 */
[----:B------:R-:W2:Y:S02]  /*0520*/  @!P6 LDC.64 R14, c[0x0][0x380] ;  /* 0x0000e000ff0eeb82 */ /* 0x000ea40000000a00 */
[----:B------:R-:W-:Y:S01]  /*0530*/  @!P3 DADD R2, R2, R12 ;  /* 0x000000000202b229 */ /* 0x000fe2000000000c */
[----:B------:R-:W-:Y:S01]  /*0540*/  ISETP.GE.AND P3, PT, R18, UR10, PT ;  /* 0x0000000a12007c0c */ /* 0x000fe2000bf66270 */
[----:B0-----:R-:W-:-:S04]  /*0550*/  @!P0 IMAD.WIDE.U32 R24, R17, 0x8, R8 ;  /* 0x0000000811188825 */ /* 0x001fc800078e0008 */
[----:B------:R-:W0:Y:S02]  /*0560*/  @!P5 LDC.64 R12, c[0x0][0x380] ;  /* 0x0000e000ff0cdb82 */ /* 0x000e240000000a00 */
[----:B----4-:R-:W-:Y:S01]  /*0570*/  @!P2 DADD R2, R2, R4 ;  /* 0x000000000202a229 */ /* 0x010fe20000000004 */
[----:B------:R-:W-:Y:S01]  /*0580*/  ISETP.GE.AND P2, PT, R20, UR10, PT ;  /* 0x0000000a14007c0c */ /* 0x000fe2000bf46270 */
[----:B------:R-:W3:Y:S04]  /*0590*/  @!P0 LDG.E.64 R4, desc[UR8][R24.64] ;  /* 0x0000000818048981 */ /* 0x000ee8000c1e1b00 */
[----:B------:R-:W4:Y:S01]  /*05a0*/  @!P3 LDC.64 R8, c[0x0][0x380] ;  /* 0x0000e000ff08bb82 */ /* 0x000f220000000a00 */
[----:B-1----:R-:W-:Y:S01]  /*05b0*/  @!P4 IMAD.WIDE.U32 R26, R19, 0x8, R10 ;  /* 0x00000008131ac825 */ /* 0x002fe200078e000a */
[----:B------:R-:W-:Y:S01]  /*05c0*/  @!P1 DADD R2, R2, R6 ;  /* 0x0000000002029229 */ /* 0x000fe20000000006 */
[----:B------:R-:W-:-:S03]  /*05d0*/  ISETP.GE.AND P1, PT, R16, UR10, PT ;  /* 0x0000000a10007c0c */ /* 0x000fc6000bf26270 */
[----:B------:R-:W5:Y:S01]  /*05e0*/  @!P4 LDG.E.64 R6, desc[UR8][R26.64] ;  /* 0x000000081a06c981 */ /* 0x000f62000c1e1b00 */
[----:B--2---:R-:W-:Y:S02]  /*05f0*/  @!P6 IMAD.WIDE.U32 R10, R21, 0x8, R14 ;  /* 0x00000008150ae825 */ /* 0x004fe400078e000e */
[----:B------:R-:W1:Y:S04]  /*0600*/  @!P2 LDC.64 R14, c[0x0][0x380] ;  /* 0x0000e000ff0eab82 */ /* 0x000e680000000a00 */
[----:B------:R-:W2:Y:S01]  /*0610*/  @!P6 LDG.E.64 R10, desc[UR8][R10.64] ;  /* 0x000000080a0ae981 */ /* 0x000ea2000c1e1b00 */
[----:B0-----:R-:W-:-:S03]  /*0620*/  @!P5 IMAD.WIDE.U32 R22, R23, 0x8, R12 ;  /* 0x000000081716d825 */ /* 0x001fc600078e000c */
[----:B------:R-:W0:Y:S03]  /*0630*/  @!P1 LDC.64 R12, c[0x0][0x380] ;  /* 0x0000e000ff0c9b82 */ /* 0x000e260000000a00 */
[----:B------:R-:W2:Y:S01]  /*0640*/  @!P5 LDG.E.64 R22, desc[UR8][R22.64] ;  /* 0x000000081616d981 */ /* 0x000ea2000c1e1b00 */
[----:B----4-:R-:W-:-:S06]  /*0650*/  @!P3 IMAD.WIDE.U32 R8, R18, 0x8, R8 ;  /* 0x000000081208b825 */ /* 0x010fcc00078e0008 */
[----:B------:R-:W4:Y:S01]  /*0660*/  @!P3 LDG.E.64 R8, desc[UR8][R8.64] ;  /* 0x000000080808b981 */ /* 0x000f22000c1e1b00 */
[----:B-1----:R-:W-:-:S06]  /*0670*/  @!P2 IMAD.WIDE.U32 R14, R20, 0x8, R14 ;  /* 0x00000008140ea825 */ /* 0x002fcc00078e000e */
[----:B------:R-:W4:Y:S01]  /*0680*/  @!P2 LDG.E.64 R14, desc[UR8][R14.64] ;  /* 0x000000080e0ea981 */ /* 0x000f22000c1e1b00 */
[----:B0-----:R-:W-:-:S06]  /*0690*/  @!P1 IMAD.WIDE.U32 R12, R16, 0x8, R12 ;  /* 0x00000008100c9825 */ /* 0x001fcc00078e000c */
[----:B------:R-:W4:Y:S01]  /*06a0*/  @!P1 LDG.E.64 R12, desc[UR8][R12.64] ;  /* 0x000000080c0c9981 */ /* 0x000f22000c1e1b00 */
[----:B------:R-:W-:-:S04]  /*06b0*/  UIADD3 UR5, UPT, UPT, UR5, 0x10, URZ ;  /* 0x0000001005057890 */ /* 0x000fc8000fffe0ff */
[----:B------:R-:W-:Y:S01]  /*06c0*/  UISETP.NE.AND UP1, UPT, UR5, UR4, UPT ;  /* 0x000000040500728c */ /* 0x000fe2000bf25270 */
[----:B---3--:R-:W-:-:S08]  /*06d0*/  @!P0 DADD R2, R2, R4 ;  /* 0x0000000002028229 */ /* 0x008fd00000000004 */
[----:B-----5:R-:W-:-:S08]  /*06e0*/  @!P4 DADD R2, R2, R6 ;  /* 0x000000000202c229 */ /* 0x020fd00000000006 */
[----:B--2---:R-:W-:-:S08]  /*06f0*/  @!P6 DADD R2, R2, R10 ;  /* 0x000000000202e229 */ /* 0x004fd0000000000a */
[----:B------:R-:W-:-:S08]  /*0700*/  @!P5 DADD R2, R2, R22 ;  /* 0x000000000202d229 */ /* 0x000fd00000000016 */
[----:B----4-:R-:W-:-:S08]  /*0710*/  @!P3 DADD R2, R2, R8 ;  /* 0x000000000202b229 */ /* 0x010fd00000000008 */
[----:B------:R-:W-:-:S08]  /*0720*/  @!P2 DADD R2, R2, R14 ;  /* 0x000000000202a229 */ /* 0x000fd0000000000e */
[----:B------:R-:W-:Y:S01]  /*0730*/  @!P1 DADD R2, R2, R12 ;  /* 0x0000000002029229 */ /* 0x000fe2000000000c */
[----:B------:R-:W-:Y:S10]  /*0740*/  BRA.U UP1, `(.L_x_2) ;  /* 0xfffffff901707547 */ /* 0x000ff4000b83ffff */
.L_x_1:
[----:B------:R-:W-:Y:S05]  /*0750*/  BRA.U !UP0, `(.L_x_0) ;  /* 0x0000000508b07547 */ /* 0x000fea000b800000 */
[----:B------:R-:W0:Y:S01]  /*0760*/  LDCU UR5, c[0x0][0x394] ;  /* 0x00007280ff0577ac */ /* 0x000e220008000800 */
[----:B------:R-:W-:Y:S02]  /*0770*/  UISETP.GE.U32.AND UP0, UPT, UR6, 0x8, UPT ;  /* 0x000000080600788c */ /* 0x000fe4000bf06070 */
[----:B0-----:R-:W-:-:S04]  /*0780*/  ULOP3.LUT UR7, UR5, 0x7, URZ, 0xc0, !UPT ;  /* 0x0000000705077892 */ /* 0x001fc8000f8ec0ff */
[----:B------:R-:W-:-:S03]  /*0790*/  UISETP.NE.AND UP1, UPT, UR7, URZ, UPT ;  /* 0x000000ff0700728c */ /* 0x000fc6000bf25270 */
[----:B------:R-:W-:Y:S08]  /*07a0*/  BRA.U !UP0, `(.L_x_3) ;  /* 0x0000000108cc7547 */ /* 0x000ff0000b800000 */
[----:B------:R-:W0:Y:S01]  /*07b0*/  LDCU UR10, c[0x0][0x390] ;  /* 0x00007200ff0a77ac */ /* 0x000e220008000800 */
[----:B------:R-:W-:-:S06]  /*07c0*/  USHF.L.U32 UR6, UR4, 0xa, URZ ;  /* 0x0000000a04067899 */ /* 0x000fcc00080006ff */
[----:B-1----:R-:W-:-:S04]  /*07d0*/  LOP3.LUT R14, R0, UR6, RZ, 0xfc, !PT ;  /* 0x00000006000e7c12 */ /* 0x002fc8000f8efcff */
[----:B0-----:R-:W-:-:S13]  /*07e0*/  ISETP.GE.AND P6, PT, R14, UR10, PT ;  /* 0x0000000a0e007c0c */ /* 0x001fda000bfc6270 */
[----:B------:R-:W0:Y:S02]  /*07f0*/  @!P6 LDC.64 R8, c[0x0][0x380] ;  /* 0x0000e000ff08eb82 */ /* 0x000e240000000a00 */
[----:B0-----:R-:W-:-:S06]  /*0800*/  @!P6 IMAD.WIDE.U32 R8, R14, 0x8, R8 ;  /* 0x000000080e08e825 */ /* 0x001fcc00078e0008 */
[----:B------:R-:W2:Y:S01]  /*0810*/  @!P6 LDG.E.64 R8, desc[UR8][R8.64] ;  /* 0x000000080808e981 */ /* 0x000ea2000c1e1b00 */
        /* <DEDUP_REMOVED lines=10> */
[----:B------:R-:W-:Y:S02]  /*08c0*/  ISETP.GE.AND P1, PT, R19, UR10, PT ;  /* 0x0000000a13007c0c */ /* 0x000fe4000bf26270 */
[----:B------:R-:W-:-:S03]  /*08d0*/  ISETP.GE.AND P0, PT, R15, UR10, PT ;  /* 0x0000000a0f007c0c */ /* 0x000fc6000bf06270 */
[----:B------:R-:W0:Y:S08]  /*08e0*/  @!P5 LDC.64 R4, c[0x0][0x380] ;  /* 0x0000e000ff04db82 */ /* 0x000e300000000a00 */
[----:B------:R-:W1:Y:S08]  /*08f0*/  @!P4 LDC.64 R6, c[0x0][0x380] ;  /* 0x0000e000ff06cb82 */ /* 0x000e700000000a00 */
[----:B------:R-:W3:Y:S01]  /*0900*/  @!P3 LDC.64 R10, c[0x0][0x380] ;  /* 0x0000e000ff0abb82 */ /* 0x000ee20000000a00 */
[----:B------:R-:W-:-:S07]  /*0910*/  VIADD R14, R14, 0x1c00 ;  /* 0x00001c000e0e7836 */ /* 0x000fce0000000000 */
[----:B------:R-:W4:Y:S01]  /*0920*/  @!P2 LDC.64 R16, c[0x0][0x380] ;  /* 0x0000e000ff10ab82 */ /* 0x000f220000000a00 */
[----:B0-----:R-:W-:-:S06]  /*0930*/  @!P5 IMAD.WIDE.U32 R4, R23, 0x8, R4 ;  /* 0x000000081704d825 */ /* 0x001fcc00078e0004 */
[----:B------:R-:W5:Y:S01]  /*0940*/  @!P5 LDG.E.64 R4, desc[UR8][R4.64] ;  /* 0x000000080404d981 */ /* 0x000f62000c1e1b00 */
[----:B-1----:R-:W-:Y:S02]  /*0950*/  @!P4 IMAD.WIDE.U32 R22, R25, 0x8, R6 ;  /* 0x000000081916c825 */ /* 0x002fe400078e0006 */
[----:B------:R-:W0:Y:S02]  /*0960*/  @!P1 LDC.64 R6, c[0x0][0x380] ;  /* 0x0000e000ff069b82 */ /* 0x000e240000000a00 */
[----:B---3--:R-:W-:-:S06]  /*0970*/  @!P3 IMAD.WIDE.U32 R10, R13, 0x8, R10 ;  /* 0x000000080d0ab825 */ /* 0x008fcc00078e000a */
[----:B------:R-:W1:Y:S01]  /*0980*/  @!P0 LDC.64 R12, c[0x0][0x380] ;  /* 0x0000e000ff0c8b82 */ /* 0x000e620000000a00 */
[----:B------:R-:W3:Y:S01]  /*0990*/  @!P3 LDG.E.64 R10, desc[UR8][R10.64] ;  /* 0x000000080a0ab981 */ /* 0x000ee2000c1e1b00 */
[----:B----4-:R-:W-:-:S06]  /*09a0*/  @!P2 IMAD.WIDE.U32 R20, R21, 0x8, R16 ;  /* 0x000000081514a825 */ /* 0x010fcc00078e0010 */
[----:B------:R-:W4:Y:S01]  /*09b0*/  @!P2 LDG.E.64 R20, desc[UR8][R20.64] ;  /* 0x000000081414a981 */ /* 0x000f22000c1e1b00 */
[----:B0-----:R-:W-:-:S06]  /*09c0*/  @!P1 IMAD.WIDE.U32 R6, R19, 0x8, R6 ;  /* 0x0000000813069825 */ /* 0x001fcc00078e0006 */
[----:B------:R-:W4:Y:S01]  /*09d0*/  @!P1 LDG.E.64 R6, desc[UR8][R6.64] ;  /* 0x0000000806069981 */ /* 0x000f22000c1e1b00 */
[----:B-1----:R-:W-:-:S06]  /*09e0*/  @!P0 IMAD.WIDE.U32 R12, R15, 0x8, R12 ;  /* 0x000000080f0c8825 */ /* 0x002fcc00078e000c */
[----:B------:R-:W4:Y:S01]  /*09f0*/  @!P0 LDG.E.64 R12, desc[UR8][R12.64] ;  /* 0x000000080c0c8981 */ /* 0x000f22000c1e1b00 */
[----:B--2---:R-:W-:Y:S01]  /*0a00*/  @!P6 DADD R2, R2, R8 ;  /* 0x000000000202e229 */ /* 0x004fe20000000008 */
[C---:B------:R-:W-:Y:S02]  /*0a10*/  ISETP.GE.AND P6, PT, R14.reuse, UR10, PT ;  /* 0x0000000a0e007c0c */ /* 0x040fe4000bfc6270 */
[----:B------:R-:W2:Y:S11]  /*0a20*/  @!P4 LDG.E.64 R8, desc[UR8][R22.64] ;  /* 0x000000081608c981 */ /* 0x000eb6000c1e1b00 */
[----:B------:R-:W0:Y:S02]  /*0a30*/  @!P6 LDC.64 R16, c[0x0][0x380] ;  /* 0x0000e000ff10eb82 */ /* 0x000e240000000a00 */
[----:B0-----:R-:W-:-:S06]  /*0a40*/  @!P6 IMAD.WIDE.U32 R16, R14, 0x8, R16 ;  /* 0x000000080e10e825 */ /* 0x001fcc00078e0010 */
[----:B------:R-:W4:Y:S01]  /*0a50*/  @!P6 LDG.E.64 R16, desc[UR8][R16.64] ;  /* 0x000000081010e981 */ /* 0x000f22000c1e1b00 */
[----:B-----5:R-:W-:Y:S01]  /*0a60*/  @!P5 DADD R2, R2, R4 ;  /* 0x000000000202d229 */ /* 0x020fe20000000004 */
[----:B------:R-:W-:-:S07]  /*0a70*/  UIADD3 UR4, UPT, UPT, UR4, 0x8, URZ ;  /* 0x0000000804047890 */ /* 0x000fce000fffe0ff */
[----:B--2---:R-:W-:-:S08]  /*0a80*/  @!P4 DADD R2, R2, R8 ;  /* 0x000000000202c229 */ /* 0x004fd00000000008 */
[----:B---3--:R-:W-:-:S08]  /*0a90*/  @!P3 DADD R2, R2, R10 ;  /* 0x000000000202b229 */ /* 0x008fd0000000000a */
[----:B----4-:R-:W-:-:S08]  /*0aa0*/  @!P2 DADD R2, R2, R20 ;  /* 0x000000000202a229 */ /* 0x010fd00000000014 */
[----:B------:R-:W-:-:S08]  /*0ab0*/  @!P1 DADD R2, R2, R6 ;  /* 0x0000000002029229 */ /* 0x000fd00000000006 */
[----:B------:R-:W-:-:S08]  /*0ac0*/  @!P0 DADD R2, R2, R12 ;  /* 0x0000000002028229 */ /* 0x000fd0000000000c */
[----:B------:R-:W-:-:S11]  /*0ad0*/  @!P6 DADD R2, R2, R16 ;  /* 0x000000000202e229 */ /* 0x000fd60000000010 */
.L_x_3:
[----:B------:R-:W-:Y:S05]  /*0ae0*/  BRA.U !UP1, `(.L_x_0) ;  /* 0x0000000109cc7547 */ /* 0x000fea000b800000 */
[----:B------:R-:W-:Y:S02]  /*0af0*/  UISETP.GE.U32.AND UP0, UPT, UR7, 0x4, UPT ;  /* 0x000000040700788c */ /* 0x000fe4000bf06070 */
[----:B------:R-:W-:-:S04]  /*0b00*/  ULOP3.LUT UR5, UR5, 0x3, URZ, 0xc0, !UPT ;  /* 0x0000000305057892 */ /* 0x000fc8000f8ec0ff */
[----:B------:R-:W-:-:S03]  /*0b10*/  UISETP.NE.AND UP1, UPT, UR5, URZ, UPT ;  /* 0x000000ff0500728c */ /* 0x000fc6000bf25270 */
[----:B------:R-:W-:Y:S08]  /*0b20*/  BRA.U !UP0, `(.L_x_4) ;  /* 0x00000001086c7547 */ /* 0x000ff0000b800000 */
[----:B------:R-:W0:Y:S01]  /*0b30*/  LDCU UR7, c[0x0][0x390] ;  /* 0x00007200ff0777ac */ /* 0x000e220008000800 */
[----:B------:R-:W-:-:S06]  /*0b40*/  USHF.L.U32 UR6, UR4, 0xa, URZ ;  /* 0x0000000a04067899 */ /* 0x000fcc00080006ff */
[----:B-1----:R-:W-:-:S04]  /*0b50*/  LOP3.LUT R11, R0, UR6, RZ, 0xfc, !PT ;  /* 0x00000006000b7c12 */ /* 0x002fc8000f8efcff */
[C---:B------:R-:W-:Y:S01]  /*0b60*/  IADD3 R15, PT, PT, R11.reuse, 0x800, RZ ;  /* 0x000008000b0f7810 */ /* 0x040fe20007ffe0ff */
[C---:B------:R-:W-:Y:S02]  /*0b70*/  VIADD R13, R11.reuse, 0x400 ;  /* 0x000004000b0d7836 */ /* 0x040fe40000000000 */
[C---:B------:R-:W-:Y:S01]  /*0b80*/  VIADD R17, R11.reuse, 0xc00 ;  /* 0x00000c000b117836 */ /* 0x040fe20000000000 */
[----:B0-----:R-:W-:Y:S02]  /*0b90*/  ISETP.GE.AND P0, PT, R11, UR7, PT ;  /* 0x000000070b007c0c */ /* 0x001fe4000bf06270 */
[----:B------:R-:W-:Y:S02]  /*0ba0*/  ISETP.GE.AND P1, PT, R13, UR7, PT ;  /* 0x000000070d007c0c */ /* 0x000fe4000bf26270 */
[----:B------:R-:W-:Y:S02]  /*0bb0*/  ISETP.GE.AND P2, PT, R15, UR7, PT ;  /* 0x000000070f007c0c */ /* 0x000fe4000bf46270 */
[----:B------:R-:W-:-:S07]  /*0bc0*/  ISETP.GE.AND P3, PT, R17, UR7, PT ;  /* 0x0000000711007c0c */ /* 0x000fce000bf66270 */
[----:B------:R-:W0:Y:S08]  /*0bd0*/  @!P0 LDC.64 R4, c[0x0][0x380] ;  /* 0x0000e000ff048b82 */ /* 0x000e300000000a00 */
[----:B------:R-:W1:Y:S08]  /*0be0*/  @!P1 LDC.64 R6, c[0x0][0x380] ;  /* 0x0000e000ff069b82 */ /* 0x000e700000000a00 */
[----:B------:R-:W2:Y:S01]  /*0bf0*/  @!P2 LDC.64 R8, c[0x0][0x380] ;  /* 0x0000e000ff08ab82 */ /* 0x000ea20000000a00 */
[----:B0-----:R-:W-:-:S07]  /*0c00*/  @!P0 IMAD.WIDE.U32 R4, R11, 0x8, R4 ;  /* 0x000000080b048825 */ /* 0x001fce00078e0004 */
[----:B------:R-:W0:Y:S01]  /*0c10*/  @!P3 LDC.64 R10, c[0x0][0x380] ;  /* 0x0000e000ff0abb82 */ /* 0x000e220000000a00 */
[----:B------:R-:W3:Y:S01]  /*0c20*/  @!P0 LDG.E.64 R4, desc[UR8][R4.64] ;  /* 0x0000000804048981 */ /* 0x000ee2000c1e1b00 */
[----:B-1----:R-:W-:-:S06]  /*0c30*/  @!P1 IMAD.WIDE.U32 R6, R13, 0x8, R6 ;  /* 0x000000080d069825 */ /* 0x002fcc00078e0006 */
[----:B------:R-:W4:Y:S01]  /*0c40*/  @!P1 LDG.E.64 R6, desc[UR8][R6.64] ;  /* 0x0000000806069981 */ /* 0x000f22000c1e1b00 */
[----:B--2---:R-:W-:-:S06]  /*0c50*/  @!P2 IMAD.WIDE.U32 R8, R15, 0x8, R8 ;  /* 0x000000080f08a825 */ /* 0x004fcc00078e0008 */
[----:B------:R-:W2:Y:S01]  /*0c60*/  @!P2 LDG.E.64 R8, desc[UR8][R8.64] ;  /* 0x000000080808a981 */ /* 0x000ea2000c1e1b00 */
[----:B0-----:R-:W-:-:S06]  /*0c70*/  @!P3 IMAD.WIDE.U32 R10, R17, 0x8, R10 ;  /* 0x00000008110ab825 */ /* 0x001fcc00078e000a */
[----:B------:R-:W5:Y:S01]  /*0c80*/  @!P3 LDG.E.64 R10, desc[UR8][R10.64] ;  /* 0x000000080a0ab981 */ /* 0x000f62000c1e1b00 */
[----:B------:R-:W-:Y:S01]  /*0c90*/  UIADD3 UR4, UPT, UPT, UR4, 0x4, URZ ;  /* 0x0000000404047890 */ /* 0x000fe2000fffe0ff */
[----:B---3--:R-:W-:-:S08]  /*0ca0*/  @!P0 DADD R2, R2, R4 ;  /* 0x0000000002028229 */ /* 0x008fd00000000004 */
[----:B----4-:R-:W-:-:S08]  /*0cb0*/  @!P1 DADD R2, R2, R6 ;  /* 0x0000000002029229 */ /* 0x010fd00000000006 */
[----:B--2---:R-:W-:-:S08]  /*0cc0*/  @!P2 DADD R2, R2, R8 ;  /* 0x000000000202a229 */ /* 0x004fd00000000008 */
[----:B-----5:R-:W-:-:S11]  /*0cd0*/  @!P3 DADD R2, R2, R10 ;  /* 0x000000000202b229 */ /* 0x020fd6000000000a */
.L_x_4:
[----:B------:R-:W-:Y:S05]  /*0ce0*/  BRA.U !UP1, `(.L_x_0) ;  /* 0x00000001094c7547 */ /* 0x000fea000b800000 */
[----:B------:R-:W0:Y:S01]  /*0cf0*/  LDC.64 R4, c[0x0][0x380] ;  /* 0x0000e000ff047b82 */ /* 0x000e220000000a00 */
[----:B------:R-:W-:Y:S01]  /*0d00*/  USHF.L.U32 UR4, UR4, 0xa, URZ ;  /* 0x0000000a04047899 */ /* 0x000fe200080006ff */
[----:B------:R-:W2:Y:S05]  /*0d10*/  LDCU UR6, c[0x0][0x390] ;  /* 0x00007200ff0677ac */ /* 0x000eaa0008000800 */
[----:B-1----:R-:W-:Y:S01]  /*0d20*/  LOP3.LUT R7, R0, UR4, RZ, 0xfc, !PT ;  /* 0x0000000400077c12 */ /* 0x002fe2000f8efcff */
[----:B------:R-:W-:-:S04]  /*0d30*/  UIADD3 UR5, UPT, UPT, -UR5, URZ, URZ ;  /* 0x000000ff05057290 */ /* 0x000fc8000fffe1ff */
[----:B0-----:R-:W-:-:S04]  /*0d40*/  IMAD.WIDE.U32 R4, R7, 0x8, R4 ;  /* 0x0000000807047825 */ /* 0x001fc800078e0004 */
[----:B------:R-:W-:Y:S01]  /*0d50*/  IMAD.MOV.U32 R6, RZ, RZ, R4 ;  /* 0x000000ffff067224 */ /* 0x000fe200078e0004 */
[----:B--2---:R-:W-:-:S07]  /*0d60*/  MOV R9, R5 ;  /* 0x0000000500097202 */ /* 0x004fce0000000f00 */
.L_x_5:
[----:B------:R-:W-:-:S13]  /*0d70*/  ISETP.GE.AND P0, PT, R7, UR6, PT ;  /* 0x0000000607007c0c */ /* 0x000fda000bf06270 */
[----:B------:R-:W-:Y:S02]  /*0d80*/  @!P0 IMAD.MOV.U32 R4, RZ, RZ, R6 ;  /* 0x000000ffff048224 */ /* 0x000fe400078e0006 */
[----:B------:R-:W-:-:S06]  /*0d90*/  @!P0 IMAD.MOV.U32 R5, RZ, RZ, R9 ;  /* 0x000000ffff058224 */ /* 0x000fcc00078e0009 */
[----:B------:R-:W2:Y:S01]  /*0da0*/  @!P0 LDG.E.64 R4, desc[UR8][R4.64] ;  /* 0x0000000804048981 */ /* 0x000ea2000c1e1b00 */
[----:B------:R-:W-:Y:S01]  /*0db0*/  UIADD3 UR5, UPT, UPT, UR5, 0x1, URZ ;  /* 0x0000000105057890 */ /* 0x000fe2000fffe0ff */
[----:B------:R-:W-:Y:S02]  /*0dc0*/  IADD3 R6, P1, PT, R6, 0x2000, RZ ;  /* 0x0000200006067810 */ /* 0x000fe40007f3e0ff */
[----:B------:R-:W-:Y:S01]  /*0dd0*/  IADD3 R7, PT, PT, R7, 0x400, RZ ;  /* 0x0000040007077810 */ /* 0x000fe20007ffe0ff */
[----:B------:R-:W-:Y:S02]  /*0de0*/  UISETP.NE.AND UP0, UPT, UR5, URZ, UPT ;  /* 0x000000ff0500728c */ /* 0x000fe4000bf05270 */
[----:B------:R-:W-:Y:S01]  /*0df0*/  IMAD.X R9, RZ, RZ, R9, P1 ;  /* 0x000000ffff097224 */ /* 0x000fe200008e0609 */
[----:B--2---:R-:W-:-:S06]  /*0e00*/  @!P0 DADD R2, R2, R4 ;  /* 0x0000000002028229 */ /* 0x004fcc0000000004 */
[----:B------:R-:W-:Y:S05]  /*0e10*/  BRA.U UP0, `(.L_x_5) ;  /* 0xfffffffd00d47547 */ /* 0x000fea000b83ffff */
.L_x_0:
[----:B------:R-:W0:Y:S01]  /*0e20*/  S2UR UR5, SR_CgaCtaId ;  /* 0x00000000000579c3 */ /* 0x000e220000008800 */
[----:B------:R-:W-:Y:S01]  /*0e30*/  UMOV UR4, 0x400 ;  /* 0x0000040000047882 */ /* 0x000fe20000000000 */
[----:B------:R-:W2:Y:S01]  /*0e40*/  LDCU UR6, c[0x0][0x360] ;  /* 0x00006c00ff0677ac */ /* 0x000ea20008000800 */
[----:B-1----:R-:W-:Y:S01]  /*0e50*/  ISETP.NE.AND P1, PT, R0, RZ, PT ;  /* 0x000000ff0000720c */ /* 0x002fe20003f25270 */
[----:B--2---:R-:W-:Y:S02]  /*0e60*/  UISETP.GE.U32.AND UP0, UPT, UR6, 0x2, UPT ;  /* 0x000000020600788c */ /* 0x004fe4000bf06070 */
[----:B0-----:R-:W-:-:S06]  /*0e70*/  ULEA UR4, UR5, UR4, 0x18 ;  /* 0x0000000405047291 */ /* 0x001fcc000f8ec0ff */
[----:B------:R-:W-:-:S05]  /*0e80*/  LEA R7, R0, UR4, 0x3 ;  /* 0x0000000400077c11 */ /* 0x000fca000f8e18ff */
[----:B------:R0:W-:Y:S01]  /*0e90*/  STS.64 [R7], R2 ;  /* 0x0000000207007388 */ /* 0x0001e20000000a00 */
[----:B------:R-:W-:Y:S06]  /*0ea0*/  BAR.SYNC.DEFER_BLOCKING 0x0 ;  /* 0x0000000000007b1d */ /* 0x000fec0000010000 */
[----:B------:R-:W-:Y:S05]  /*0eb0*/  BRA.U !UP0, `(.L_x_6) ;  /* 0x0000000108307547 */ /* 0x000fea000b800000 */
[----:B------:R-:W-:-:S07]  /*0ec0*/  MOV R6, UR6 ;  /* 0x0000000600067c02 */ /* 0x000fce0008000f00 */
.L_x_7:
[----:B------:R-:W-:-:S04]  /*0ed0*/  SHF.R.U32.HI R9, RZ, 0x1, R6 ;  /* 0x00000001ff097819 */ /* 0x000fc80000011606 */
[----:B------:R-:W-:-:S13]  /*0ee0*/  ISETP.GE.U32.AND P0, PT, R0, R9, PT ;  /* 0x000000090000720c */ /* 0x000fda0003f06070 */
[----:B------:R-:W-:Y:S01]  /*0ef0*/  @!P0 IMAD R8, R9, 0x8, R7 ;  /* 0x0000000809088824 */ /* 0x000fe200078e0207 */
[----:B------:R-:W-:Y:S04]  /*0f00*/  @!P0 LDS.64 R4, [R7] ;  /* 0x0000000007048984 */ /* 0x000fe80000000a00 */
[----:B0-----:R-:W0:Y:S02]  /*0f10*/  @!P0 LDS.64 R2, [R8] ;  /* 0x0000000008028984 */ /* 0x001e240000000a00 */
[----:B0-----:R-:W-:-:S07]  /*0f20*/  @!P0 DADD R2, R2, R4 ;  /* 0x0000000002028229 */ /* 0x001fce0000000004 */
[----:B------:R1:W-:Y:S01]  /*0f30*/  @!P0 STS.64 [R7], R2 ;  /* 0x0000000207008388 */ /* 0x0003e20000000a00 */
[----:B------:R-:W-:Y:S01]  /*0f40*/  BAR.SYNC.DEFER_BLOCKING 0x0 ;  /* 0x0000000000007b1d */ /* 0x000fe20000010000 */
[----:B------:R-:W-:Y:S02]  /*0f50*/  ISETP.GT.U32.AND P0, PT, R6, 0x3, PT ;  /* 0x000000030600780c */ /* 0x000fe40003f04070 */
[----:B------:R-:W-:-:S11]  /*0f60*/  MOV R6, R9 ;  /* 0x0000000900067202 */ /* 0x000fd60000000f00 */
[----:B-1----:R-:W-:Y:S05]  /*0f70*/  @P0 BRA `(.L_x_7) ;  /* 0xfffffffc00d40947 */ /* 0x002fea000383ffff */
.L_x_6:
[----:B------:R-:W-:Y:S05]  /*0f80*/  @P1 EXIT ;  /* 0x000000000000194d */ /* 0x000fea0003800000 */
[----:B------:R-:W1:Y:S01]  /*0f90*/  S2UR UR5, SR_CgaCtaId ;  /* 0x00000000000579c3 */ /* 0x000e620000008800 */
[----:B------:R-:W-:-:S07]  /*0fa0*/  UMOV UR4, 0x400 ;  /* 0x0000040000047882 */ /* 0x000fce0000000000 */
[----:B------:R-:W2:Y:S01]  /*0fb0*/  LDC.64 R4, c[0x0][0x388] ;  /* 0x0000e200ff047b82 */ /* 0x000ea20000000a00 */
[----:B-1----:R-:W-:-:S09]  /*0fc0*/  ULEA UR4, UR5, UR4, 0x18 ;  /* 0x0000000405047291 */ /* 0x002fd2000f8ec0ff */
[----:B0-----:R-:W2:Y:S04]  /*0fd0*/  LDS.64 R2, [UR4] ;  /* 0x00000004ff027984 */ /* 0x001ea80008000a00 */
[----:B--2---:R-:W-:Y:S01]  /*0fe0*/  STG.E.64 desc[UR8][R4.64], R2 ;  /* 0x0000000204007986 */ /* 0x004fe2000c101b08 */
[----:B------:R-:W-:Y:S05]  /*0ff0*/  EXIT ;  /* 0x000000000000794d */ /* 0x000fea0003800000 */
.L_x_8:
[----:B------:R-:W-:-:S00]  /*1000*/  BRA `(.L_x_8) ;  /* 0xfffffffc00fc7947 */ /* 0x000fc0000383ffff */
[----:B------:R-:W-:-:S00]  /*1010*/  NOP ;  /* 0x0000000000007918 */ /* 0x000fc00000000000 */
        /* <DEDUP_REMOVED lines=14> */
.L_x_18:


//--------------------- .text._Z8reduce_1PdS_ii   --------------------------
	.section	.text._Z8reduce_1PdS_ii,"ax",@progbits
	.align	128
        .global         _Z8reduce_1PdS_ii
        .type           _Z8reduce_1PdS_ii,@function
        .size           _Z8reduce_1PdS_ii,(.L_x_19 - _Z8reduce_1PdS_ii)
        .other          _Z8reduce_1PdS_ii,@"STO_CUDA_ENTRY STV_DEFAULT"
_Z8reduce_1PdS_ii:
.text._Z8reduce_1PdS_ii:
[----:B------:R-:W-:Y:S01]  /*0000*/  LDC R1, c[0x0][0x37c] ;  /* 0x0000df00ff017b82 */ /* 0x000fe20000000800 */
[----:B------:R-:W0:Y:S01]  /*0010*/  LDCU UR6, c[0x0][0x394] ;  /* 0x00007280ff0677ac */ /* 0x000e220008000800 */
[----:B------:R-:W1:Y:S01]  /*0020*/  S2R R2, SR_TID.X ;  /* 0x0000000000027919 */ /* 0x000e620000002100 */
[----:B------:R-:W-:Y:S01]  /*0030*/  CS2R R18, SRZ ;  /* 0x0000000000127805 */ /* 0x000fe2000001ff00 */
[----:B------:R-:W2:Y:S01]  /*0040*/  LDCU UR4, c[0x0][0x360] ;  /* 0x00006c00ff0477ac */ /* 0x000ea20008000800 */
[----:B------:R-:W3:Y:S01]  /*0050*/  S2R R3, SR_CTAID.X ;  /* 0x0000000000037919 */ /* 0x000ee20000002500 */
[----:B------:R-:W4:Y:S01]  /*0060*/  LDCU.64 UR8, c[0x0][0x358] ;  /* 0x00006b00ff0877ac */ /* 0x000f220008000a00 */
[----:B0-----:R-:W-:Y:S01]  /*0070*/  UISETP.GE.AND UP0, UPT, UR6, 0x1, UPT ;  /* 0x000000010600788c */ /* 0x001fe2000bf06270 */
[----:B--2---:R-:W-:-:S08]  /*0080*/  MOV R5, UR4 ;  /* 0x0000000400057c02 */ /* 0x004fd00008000f00 */
[----:B----4-:R-:W-:Y:S05]  /*0090*/  BRA.U !UP0, `(.L_x_9) ;  /* 0x00000011080c7547 */ /* 0x010fea000b800000 */
[----:B------:R-:W-:Y:S02]  /*00a0*/  UISETP.GE.U32.AND UP0, UPT, UR6, 0x10, UPT ;  /* 0x000000100600788c */ /* 0x000fe4000bf06070 */
[----:B---3--:R-:W-:Y:S01]  /*00b0*/  IMAD R4, R3, UR6, RZ ;  /* 0x0000000603047c24 */ /* 0x008fe2000f8e02ff */
[----:B------:R-:W-:Y:S01]  /*00c0*/  CS2R R18, SRZ ;  /* 0x0000000000127805 */ /* 0x000fe2000001ff00 */
[----:B------:R-:W-:-:S05]  /*00d0*/  UMOV UR4, URZ ;  /* 0x000000ff00047c82 */ /* 0x000fca0008000000 */
[----:B------:R-:W-:Y:S05]  /*00e0*/  BRA.U !UP0, `(.L_x_10) ;  /* 0x0000000908587547 */ /* 0x000fea000b800000 */
[C---:B------:R-:W-:Y:S01]  /*00f0*/  IADD3 R8, PT, PT, R4.reuse, 0x3, RZ ;  /* 0x0000000304087810 */ /* 0x040fe20007ffe0ff */
[C---:B------:R-:W-:Y:S01]  /*0100*/  IMAD R17, R4.reuse, R5, R5 ;  /* 0x0000000504117224 */ /* 0x040fe200078e0205 */
[C---:B------:R-:W-:Y:S01]  /*0110*/  IADD3 R12, PT, PT, R4.reuse, 0x5, RZ ;  /* 0x00000005040c7810 */ /* 0x040fe20007ffe0ff */
[C---:B------:R-:W-:Y:S01]  /*0120*/  VIADD R6, R4.reuse, 0x2 ;  /* 0x0000000204067836 */ /* 0x040fe20000000000 */
        /* <DEDUP_REMOVED lines=10> */
[----:B------:R-:W-:Y:S01]  /*01d0*/  ULOP3.LUT UR4, UR6, 0x7ffffff0, URZ, 0xc0, !UPT ;  /* 0x7ffffff006047892 */ /* 0x000fe2000f8ec0ff */
[----:B------:R-:W-:Y:S01]  /*01e0*/  VIADD R13, R4, 0xe ;  /* 0x0000000e040d7836 */ /* 0x000fe20000000000 */
[----:B------:R-:W-:Y:S01]  /*01f0*/  CS2R R18, SRZ ;  /* 0x0000000000127805 */ /* 0x000fe2000001ff00 */
[----:B------:R-:W-:Y:S01]  /*0200*/  IMAD R21, R5, R3, RZ ;  /* 0x0000000305157224 */ /* 0x000fe200078e02ff */
[----:B------:R-:W0:Y:S01]  /*0210*/  LDCU UR7, c[0x0][0x390] ;  /* 0x00007200ff0777ac */ /* 0x000e220008000800 */
[----:B-1----:R-:W-:-:S02]  /*0220*/  IMAD.IADD R17, R17, 0x1, R2 ;  /* 0x0000000111117824 */ /* 0x002fc400078e0202 */
[C-C-:B------:R-:W-:Y:S01]  /*0230*/  IMAD R6, R5.reuse, R6, R2.reuse ;  /* 0x0000000605067224 */ /* 0x140fe200078e0202 */
[----:B------:R-:W-:Y:S01]  /*0240*/  UIADD3 UR5, UPT, UPT, -UR4, URZ, URZ ;  /* 0x000000ff04057290 */ /* 0x000fe2000fffe1ff */
[C-C-:B------:R-:W-:Y:S02]  /*0250*/  IMAD R8, R5.reuse, R8, R2.reuse ;  /* 0x0000000805087224 */ /* 0x140fe400078e0202 */
[C-C-:B------:R-:W-:Y:S02]  /*0260*/  IMAD R10, R5.reuse, R10, R2.reuse ;  /* 0x0000000a050a7224 */ /* 0x140fe400078e0202 */
[C-C-:B------:R-:W-:Y:S02]  /*0270*/  IMAD R12, R5.reuse, R12, R2.reuse ;  /* 0x0000000c050c7224 */ /* 0x140fe400078e0202 */
[C-C-:B------:R-:W-:Y:S02]  /*0280*/  IMAD R14, R5.reuse, R14, R2.reuse ;  /* 0x0000000e050e7224 */ /* 0x140fe400078e0202 */
[----:B------:R-:W-:-:S02]  /*0290*/  IMAD R16, R5, R16, R2 ;  /* 0x0000001005107224 */ /* 0x000fc400078e0202 */
[C-C-:B------:R-:W-:Y:S02]  /*02a0*/  IMAD R24, R5.reuse, R24, R2.reuse ;  /* 0x0000001805187224 */ /* 0x140fe400078e0202 */
[C-C-:B------:R-:W-:Y:S02]  /*02b0*/  IMAD R26, R5.reuse, R26, R2.reuse ;  /* 0x0000001a051a7224 */ /* 0x140fe400078e0202 */
[C-C-:B------:R-:W-:Y:S02]  /*02c0*/  IMAD R28, R5.reuse, R28, R2.reuse ;  /* 0x0000001c051c7224 */ /* 0x140fe400078e0202 */
[C-C-:B------:R-:W-:Y:S02]  /*02d0*/  IMAD R7, R5.reuse, R7, R2.reuse ;  /* 0x0000000705077224 */ /* 0x140fe400078e0202 */
[C-C-:B------:R-:W-:Y:S02]  /*02e0*/  IMAD R9, R5.reuse, R9, R2.reuse ;  /* 0x0000000905097224 */ /* 0x140fe400078e0202 */
[----:B------:R-:W-:-:S02]  /*02f0*/  IMAD R11, R5, R11, R2 ;  /* 0x0000000b050b7224 */ /* 0x000fc400078e0202 */
[C-C-:B------:R-:W-:Y:S02]  /*0300*/  IMAD R13, R5.reuse, R13, R2.reuse ;  /* 0x0000000d050d7224 */ /* 0x140fe400078e0202 */
[--C-:B------:R-:W-:Y:S02]  /*0310*/  IMAD R15, R5, R15, R2.reuse ;  /* 0x0000000f050f7224 */ /* 0x100fe400078e0202 */
[----:B0-----:R-:W-:-:S07]  /*0320*/  IMAD R0, R21, UR6, R2 ;  /* 0x0000000615007c24 */ /* 0x001fce000f8e0202 */
.L_x_11:
[----:B------:R-:W-:-:S13]  /*0330*/  ISETP.GE.AND P0, PT, R0, UR7, PT ;  /* 0x0000000700007c0c */ /* 0x000fda000bf06270 */
[----:B------:R-:W0:Y:S02]  /*0340*/  @!P0 LDC.64 R20, c[0x0][0x380] ;  /* 0x0000e000ff148b82 */ /* 0x000e240000000a00 */
[----:B0-----:R-:W-:-:S05]  /*0350*/  @!P0 IMAD.WIDE R22, R0, 0x8, R20 ;  /* 0x0000000800168825 */ /* 0x001fca00078e0214 */
[----:B------:R-:W2:Y:S01]  /*0360*/  @!P0 LDG.E.64 R20, desc[UR8][R22.64] ;  /* 0x0000000816148981 */ /* 0x000ea2000c1e1b00 */
[----:B------:R-:W-:-:S04]  /*0370*/  IADD3 R25, PT, PT, R5, R0, RZ ;  /* 0x0000000005197210 */ /* 0x000fc80007ffe0ff */
[----:B------:R-:W-:Y:S01]  /*0380*/  ISETP.GE.AND P1, PT, R25, UR7, PT ;  /* 0x0000000719007c0c */ /* 0x000fe2000bf26270 */
[----:B--2---:R-:W-:-:S12]  /*0390*/  @!P0 DADD R18, R18, R20 ;  /* 0x0000000012128229 */ /* 0x004fd80000000014 */
[----:B------:R-:W0:Y:S02]  /*03a0*/  @!P1 LDC.64 R20, c[0x0][0x380] ;  /* 0x0000e000ff149b82 */ /* 0x000e240000000a00 */
[----:B0-----:R-:W-:-:S05]  /*03b0*/  @!P1 IMAD.WIDE R22, R17, 0x8, R20 ;  /* 0x0000000811169825 */ /* 0x001fca00078e0214 */
[----:B------:R-:W2:Y:S01]  /*03c0*/  @!P1 LDG.E.64 R20, desc[UR8][R22.64] ;  /* 0x0000000816149981 */ /* 0x000ea2000c1e1b00 */
[----:B------:R-:W-:-:S05]  /*03d0*/  IMAD.IADD R25, R5, 0x1, R25 ;  /* 0x0000000105197824 */ /* 0x000fca00078e0219 */
[----:B------:R-:W-:Y:S01]  /*03e0*/  ISETP.GE.AND P0, PT, R25, UR7, PT ;  /* 0x0000000719007c0c */ /* 0x000fe2000bf06270 */
[----:B--2---:R-:W-:-:S12]  /*03f0*/  @!P1 DADD R18, R18, R20 ;  /* 0x0000000012129229 */ /* 0x004fd80000000014 */
        /* <DEDUP_REMOVED lines=62> */
[----:B------:R0:W2:Y:S02]  /*07e0*/  @!P0 LDG.E.64 R20, desc[UR8][R22.64] ;  /* 0x0000000816148981 */ /* 0x0000a4000c1e1b00 */
[----:B0-----:R-:W-:-:S04]  /*07f0*/  IADD3 R22, PT, PT, R5, R25, RZ ;  /* 0x0000001905167210 */ /* 0x001fc80007ffe0ff */
[----:B------:R-:W-:Y:S01]  /*0800*/  ISETP.GE.AND P1, PT, R22, UR7, PT ;  /* 0x0000000716007c0c */ /* 0x000fe2000bf26270 */
[----:B--2---:R-:W-:-:S12]  /*0810*/  @!P0 DADD R18, R18, R20 ;  /* 0x0000000012128229 */ /* 0x004fd80000000014 */
[----:B------:R-:W0:Y:S02]  /*0820*/  @!P1 LDC.64 R20, c[0x0][0x380] ;  /* 0x0000e000ff149b82 */ /* 0x000e240000000a00 */
[----:B0-----:R-:W-:-:S06]  /*0830*/  @!P1 IMAD.WIDE R20, R11, 0x8, R20 ;  /* 0x000000080b149825 */ /* 0x001fcc00078e0214 */
[----:B------:R-:W2:Y:S01]  /*0840*/  @!P1 LDG.E.64 R20, desc[UR8][R20.64] ;  /* 0x0000000814149981 */ /* 0x000ea2000c1e1b00 */
[----:B------:R-:W-:-:S04]  /*0850*/  IADD3 R25, PT, PT, R5, R22, RZ ;  /* 0x0000001605197210 */ /* 0x000fc80007ffe0ff */
[----:B------:R-:W-:Y:S01]  /*0860*/  ISETP.GE.AND P0, PT, R25, UR7, PT ;  /* 0x0000000719007c0c */ /* 0x000fe2000bf06270 */
[----:B------:R-:W-:-:S05]  /*0870*/  IMAD.IADD R25, R5, 0x1, R25 ;  /* 0x0000000105197824 */ /* 0x000fca00078e0219 */
[----:B------:R-:W-:-:S07]  /*0880*/  ISETP.GE.AND P2, PT, R25, UR7, PT ;  /* 0x0000000719007c0c */ /* 0x000fce000bf46270 */
[----:B------:R-:W0:Y:S02]  /*0890*/  @!P0 LDC.64 R22, c[0x0][0x380] ;  /* 0x0000e000ff168b82 */ /* 0x000e240000000a00 */
[----:B0-----:R-:W-:-:S06]  /*08a0*/  @!P0 IMAD.WIDE R22, R13, 0x8, R22 ;  /* 0x000000080d168825 */ /* 0x001fcc00078e0216 */
[----:B------:R-:W3:Y:S01]  /*08b0*/  @!P0 LDG.E.64 R22, desc[UR8][R22.64] ;  /* 0x0000000816168981 */ /* 0x000ee2000c1e1b00 */
[----:B--2---:R-:W-:Y:S01]  /*08c0*/  @!P1 DADD R18, R18, R20 ;  /* 0x0000000012129229 */ /* 0x004fe20000000014 */
[----:B------:R-:W0:Y:S02]  /*08d0*/  @!P2 LDC.64 R20, c[0x0][0x380] ;  /* 0x0000e000ff14ab82 */ /* 0x000e240000000a00 */
[----:B0-----:R-:W-:-:S06]  /*08e0*/  @!P2 IMAD.WIDE R20, R15, 0x8, R20 ;  /* 0x000000080f14a825 */ /* 0x001fcc00078e0214 */
[----:B------:R-:W2:Y:S01]  /*08f0*/  @!P2 LDG.E.64 R20, desc[UR8][R20.64] ;  /* 0x000000081414a981 */ /* 0x000ea2000c1e1b00 */
[----:B------:R-:W-:-:S04]  /*0900*/  UIADD3 UR5, UPT, UPT, UR5, 0x10, URZ ;  /* 0x0000001005057890 */ /* 0x000fc8000fffe0ff */
[----:B------:R-:W-:Y:S01]  /*0910*/  UISETP.NE.AND UP0, UPT, UR5, URZ, UPT ;  /* 0x000000ff0500728c */ /* 0x000fe2000bf05270 */
[C---:B------:R-:W-:Y:S01]  /*0920*/  LEA R0, R5.reuse, R0, 0x4 ;  /* 0x0000000005007211 */ /* 0x040fe200078e20ff */
[----:B---3--:R-:W-:Y:S01]  /*0930*/  @!P0 DADD R18, R18, R22 ;  /* 0x0000000012128229 */ /* 0x008fe20000000016 */
[C---:B------:R-:W-:Y:S01]  /*0940*/  LEA R17, R5.reuse, R17, 0x4 ;  /* 0x0000001105117211 */ /* 0x040fe200078e20ff */
[C---:B------:R-:W-:Y:S01]  /*0950*/  IMAD R6, R5.reuse, 0x10, R6 ;  /* 0x0000001005067824 */ /* 0x040fe200078e0206 */
        /* <DEDUP_REMOVED lines=8> */
[----:B------:R-:W-:-:S02]  /*09e0*/  LEA R26, R5, R26, 0x4 ;  /* 0x0000001a051a7211 */ /* 0x000fc400078e20ff */
[C---:B------:R-:W-:Y:S02]  /*09f0*/  LEA R28, R5.reuse, R28, 0x4 ;  /* 0x0000001c051c7211 */ /* 0x040fe400078e20ff */
[C---:B------:R-:W-:Y:S02]  /*0a00*/  LEA R9, R5.reuse, R9, 0x4 ;  /* 0x0000000905097211 */ /* 0x040fe400078e20ff */
[C---:B------:R-:W-:Y:S02]  /*0a10*/  LEA R11, R5.reuse, R11, 0x4 ;  /* 0x0000000b050b7211 */ /* 0x040fe400078e20ff */
[----:B------:R-:W-:Y:S01]  /*0a20*/  LEA R15, R5, R15, 0x4 ;  /* 0x0000000f050f7211 */ /* 0x000fe200078e20ff */
[----:B--2---:R-:W-:Y:S01]  /*0a30*/  @!P2 DADD R18, R18, R20 ;  /* 0x000000001212a229 */ /* 0x004fe20000000014 */
[----:B------:R-:W-:Y:S10]  /*0a40*/  BRA.U UP0, `(.L_x_11) ;  /* 0xfffffff900387547 */ /* 0x000ff4000b83ffff */
.L_x_10:
[----:B------:R-:W0:Y:S02]  /*0a50*/  LDCU UR5, c[0x0][0x394] ;  /* 0x00007280ff0577ac */ /* 0x000e240008000800 */
[----:B0-----:R-:W-:-:S09]  /*0a60*/  ULOP3.LUT UP0, UR6, UR5, 0xf, URZ, 0xc0, !UPT ;  /* 0x0000000f05067892 */ /* 0x001fd2000f80c0ff */
[----:B------:R-:W-:Y:S05]  /*0a70*/  BRA.U !UP0, `(.L_x_9) ;  /* 0x0000000508947547 */ /* 0x000fea000b800000 */
[----:B------:R-:W-:Y:S02]  /*0a80*/  UISETP.GE.U32.AND UP0, UPT, UR6, 0x8, UPT ;  /* 0x000000080600788c */ /* 0x000fe4000bf06070 */
[----:B------:R-:W-:-:S04]  /*0a90*/  ULOP3.LUT UR7, UR5, 0x7, URZ, 0xc0, !UPT ;  /* 0x0000000705077892 */ /* 0x000fc8000f8ec0ff */
[----:B------:R-:W-:-:S03]  /*0aa0*/  UISETP.NE.AND UP1, UPT, UR7, URZ, UPT ;  /* 0x000000ff0700728c */ /* 0x000fc6000bf25270 */
[----:B------:R-:W-:Y:S08]  /*0ab0*/  BRA.U !UP0, `(.L_x_12) ;  /* 0x0000000108cc7547 */ /* 0x000ff0000b800000 */
[----:B------:R-:W0:Y:S01]  /*0ac0*/  LDCU UR6, c[0x0][0x390] ;  /* 0x00007200ff0677ac */ /* 0x000e220008000800 */
[----:B------:R-:W-:-:S05]  /*0ad0*/  IADD3 R0, PT, PT, R4, UR4, RZ ;  /* 0x0000000404007c10 */ /* 0x000fca000fffe0ff */
[----:B-1----:R-:W-:-:S05]  /*0ae0*/  IMAD R0, R5, R0, R2 ;  /* 0x0000000005007224 */ /* 0x002fca00078e0202 */
[----:B0-----:R-:W-:-:S13]  /*0af0*/  ISETP.GE.AND P6, PT, R0, UR6, PT ;  /* 0x0000000600007c0c */ /* 0x001fda000bfc6270 */
[----:B------:R-:W0:Y:S02]  /*0b00*/  @!P6 LDC.64 R12, c[0x0][0x380] ;  /* 0x0000e000ff0ceb82 */ /* 0x000e240000000a00 */
[----:B0-----:R-:W-:-:S06]  /*0b10*/  @!P6 IMAD.WIDE R12, R0, 0x8, R12 ;  /* 0x00000008000ce825 */ /* 0x001fcc00078e020c */
[----:B------:R-:W2:Y:S01]  /*0b20*/  @!P6 LDG.E.64 R12, desc[UR8][R12.64] ;  /* 0x000000080c0ce981 */ /* 0x000ea2000c1e1b00 */
[----:B------:R-:W-:-:S05]  /*0b30*/  IMAD.IADD R8, R5, 0x1, R0 ;  /* 0x0000000105087824 */ /* 0x000fca00078e0200 */
[----:B------:R-:W-:Y:S02]  /*0b40*/  ISETP.GE.AND P5, PT, R8, UR6, PT ;  /* 0x0000000608007c0c */ /* 0x000fe4000bfa6270 */
[----:B------:R-:W-:-:S04]  /*0b50*/  IADD3 R9, PT, PT, R5, R8, RZ ;  /* 0x0000000805097210 */ /* 0x000fc80007ffe0ff */
[----:B------:R-:W-:Y:S02]  /*0b60*/  ISETP.GE.AND P4, PT, R9, UR6, PT ;  /* 0x0000000609007c0c */ /* 0x000fe4000bf86270 */
[----:B------:R-:W-:-:S04]  /*0b70*/  IADD3 R17, PT, PT, R5, R9, RZ ;  /* 0x0000000905117210 */ /* 0x000fc80007ffe0ff */
[----:B------:R-:W-:Y:S01]  /*0b80*/  ISETP.GE.AND P3, PT, R17, UR6, PT ;  /* 0x0000000611007c0c */ /* 0x000fe2000bf66270 */
[----:B------:R-:W0:Y:S01]  /*0b90*/  @!P5 LDC.64 R6, c[0x0][0x380] ;  /* 0x0000e000ff06db82 */ /* 0x000e220000000a00 */
[----:B------:R-:W-:-:S05]  /*0ba0*/  IMAD.IADD R16, R5, 0x1, R17 ;  /* 0x0000000105107824 */ /* 0x000fca00078e0211 */
[----:B------:R-:W-:Y:S02]  /*0bb0*/  ISETP.GE.AND P2, PT, R16, UR6, PT ;  /* 0x0000000610007c0c */ /* 0x000fe4000bf46270 */
[----:B------:R-:W1:Y:S01]  /*0bc0*/  @!P4 LDC.64 R10, c[0x0][0x380] ;  /* 0x0000e000ff0acb82 */ /* 0x000e620000000a00 */
[----:B------:R-:W-:-:S04]  /*0bd0*/  IADD3 R0, PT, PT, R5, R16, RZ ;  /* 0x0000001005007210 */ /* 0x000fc80007ffe0ff */
[----:B------:R-:W-:Y:S02]  /*0be0*/  ISETP.GE.AND P1, PT, R0, UR6, PT ;  /* 0x0000000600007c0c */ /* 0x000fe4000bf26270 */
[----:B------:R-:W-:Y:S01]  /*0bf0*/  IADD3 R22, PT, PT, R5, R0, RZ ;  /* 0x0000000005167210 */ /* 0x000fe20007ffe0ff */
[----:B------:R-:W3:Y:S03]  /*0c00*/  @!P3 LDC.64 R14, c[0x0][0x380] ;  /* 0x0000e000ff0ebb82 */ /* 0x000ee60000000a00 */
[----:B------:R-:W-:-:S05]  /*0c10*/  ISETP.GE.AND P0, PT, R22, UR6, PT ;  /* 0x0000000616007c0c */ /* 0x000fca000bf06270 */
[----:B------:R-:W4:Y:S01]  /*0c20*/  @!P2 LDC.64 R20, c[0x0][0x380] ;  /* 0x0000e000ff14ab82 */ /* 0x000f220000000a00 */
[----:B0-----:R-:W-:-:S04]  /*0c30*/  @!P5 IMAD.WIDE R6, R8, 0x8, R6 ;  /* 0x000000080806d825 */ /* 0x001fc800078e0206 */
[----:B------:R-:W-:Y:S02]  /*0c40*/  IMAD.IADD R23, R5, 0x1, R22 ;  /* 0x0000000105177824 */ /* 0x000fe400078e0216 */
[----:B------:R-:W5:Y:S01]  /*0c50*/  @!P5 LDG.E.64 R6, desc[UR8][R6.64] ;  /* 0x000000080606d981 */ /* 0x000f62000c1e1b00 */
[----:B-1----:R-:W-:Y:S02]  /*0c60*/  @!P4 IMAD.WIDE R10, R9, 0x8, R10 ;  /* 0x00000008090ac825 */ /* 0x002fe400078e020a */
[----:B------:R-:W0:Y:S04]  /*0c70*/  @!P1 LDC.64 R8, c[0x0][0x380] ;  /* 0x0000e000ff089b82 */ /* 0x000e280000000a00 */
[----:B------:R-:W5:Y:S01]  /*0c80*/  @!P4 LDG.E.64 R10, desc[UR8][R10.64] ;  /* 0x000000080a0ac981 */ /* 0x000f62000c1e1b00 */
[----:B---3--:R-:W-:-:S06]  /*0c90*/  @!P3 IMAD.WIDE R14, R17, 0x8, R14 ;  /* 0x00000008110eb825 */ /* 0x008fcc00078e020e */
[----:B------:R-:W3:Y:S01]  /*0ca0*/  @!P3 LDG.E.64 R14, desc[UR8][R14.64] ;  /* 0x000000080e0eb981 */ /* 0x000ee2000c1e1b00 */
[----:B----4-:R-:W-:-:S06]  /*0cb0*/  @!P2 IMAD.WIDE R20, R16, 0x8, R20 ;  /* 0x000000081014a825 */ /* 0x010fcc00078e0214 */
[----:B------:R-:W4:Y:S01]  /*0cc0*/  @!P2 LDG.E.64 R20, desc[UR8][R20.64] ;  /* 0x000000081414a981 */ /* 0x000f22000c1e1b00 */
[----:B0-----:R-:W-:-:S06]  /*0cd0*/  @!P1 IMAD.WIDE R8, R0, 0x8, R8 ;  /* 0x0000000800089825 */ /* 0x001fcc00078e0208 */
[----:B------:R-:W4:Y:S01]  /*0ce0*/  @!P1 LDG.E.64 R8, desc[UR8][R8.64] ;  /* 0x0000000808089981 */ /* 0x000f22000c1e1b00 */
[----:B--2---:R-:W-:Y:S01]  /*0cf0*/  @!P6 DADD R18, R18, R12 ;  /* 0x000000001212e229 */ /* 0x004fe2000000000c */
[----:B------:R-:W-:Y:S01]  /*0d00*/  ISETP.GE.AND P6, PT, R23, UR6, PT ;  /* 0x0000000617007c0c */ /* 0x000fe2000bfc6270 */
[----:B------:R-:W0:-:S12]  /*0d10*/  @!P0 LDC.64 R12, c[0x0][0x380] ;  /* 0x0000e000ff0c8b82 */ /* 0x000e180000000a00 */
[----:B------:R-:W1:Y:S01]  /*0d20*/  @!P6 LDC.64 R16, c[0x0][0x380] ;  /* 0x0000e000ff10eb82 */ /* 0x000e620000000a00 */
[----:B0-----:R-:W-:-:S06]  /*0d30*/  @!P0 IMAD.WIDE R12, R22, 0x8, R12 ;  /* 0x00000008160c8825 */ /* 0x001fcc00078e020c */
[----:B------:R-:W2:Y:S01]  /*0d40*/  @!P0 LDG.E.64 R12, desc[UR8][R12.64] ;  /* 0x000000080c0c8981 */ /* 0x000ea2000c1e1b00 */
[----:B-1----:R-:W-:-:S06]  /*0d50*/  @!P6 IMAD.WIDE R16, R23, 0x8, R16 ;  /* 0x000000081710e825 */ /* 0x002fcc00078e0210 */
[----:B------:R-:W2:Y:S01]  /*0d60*/  @!P6 LDG.E.64 R16, desc[UR8][R16.64] ;  /* 0x000000081010e981 */ /* 0x000ea2000c1e1b00 */
[----:B-----5:R-:W-:-:S08]  /*0d70*/  @!P5 DADD R18, R18, R6 ;  /* 0x000000001212d229 */ /* 0x020fd00000000006 */
[----:B------:R-:W-:-:S08]  /*0d80*/  @!P4 DADD R18, R18, R10 ;  /* 0x000000001212c229 */ /* 0x000fd0000000000a */
[----:B---3--:R-:W-:-:S08]  /*0d90*/  @!P3 DADD R18, R18, R14 ;  /* 0x000000001212b229 */ /* 0x008fd0000000000e */
[----:B----4-:R-:W-:-:S08]  /*0da0*/  @!P2 DADD R18, R18, R20 ;  /* 0x000000001212a229 */ /* 0x010fd00000000014 */
[----:B------:R-:W-:Y:S01]  /*0db0*/  @!P1 DADD R18, R18, R8 ;  /* 0x0000000012129229 */ /* 0x000fe20000000008 */
[----:B------:R-:W-:-:S07]  /*0dc0*/  UIADD3 UR4, UPT, UPT, UR4, 0x8, URZ ;  /* 0x0000000804047890 */ /* 0x000fce000fffe0ff */
[----:B--2---:R-:W-:-:S08]  /*0dd0*/  @!P0 DADD R18, R18, R12 ;  /* 0x0000000012128229 */ /* 0x004fd0000000000c */
[----:B------:R-:W-:-:S11]  /*0de0*/  @!P6 DADD R18, R18, R16 ;  /* 0x000000001212e229 */ /* 0x000fd60000000010 */
.L_x_12:
        /* <DEDUP_REMOVED lines=8> */
[----:B------:R-:W-:-:S05]  /*0e70*/  IADD3 R0, PT, PT, R5, R6, RZ ;  /* 0x0000000605007210 */ /* 0x000fca0007ffe0ff */
[C---:B------:R-:W-:Y:S01]  /*0e80*/  IMAD.IADD R14, R5.reuse, 0x1, R0 ;  /* 0x00000001050e7824 */ /* 0x040fe200078e0200 */
[----:B0-----:R-:W-:Y:S02]  /*0e90*/  ISETP.GE.AND P0, PT, R6, UR6, PT ;  /* 0x0000000606007c0c */ /* 0x001fe4000bf06270 */
[----:B------:R-:W-:Y:S02]  /*0ea0*/  ISETP.GE.AND P1, PT, R0, UR6, PT ;  /* 0x0000000600007c0c */ /* 0x000fe4000bf26270 */
[----:B------:R-:W-:Y:S02]  /*0eb0*/  ISETP.GE.AND P2, PT, R14, UR6, PT ;  /* 0x000000060e007c0c */ /* 0x000fe4000bf46270 */
[----:B------:R-:W-:-:S04]  /*0ec0*/  IADD3 R15, PT, PT, R5, R14, RZ ;  /* 0x0000000e050f7210 */ /* 0x000fc80007ffe0ff */
[----:B------:R-:W-:-:S03]  /*0ed0*/  ISETP.GE.AND P3, PT, R15, UR6, PT ;  /* 0x000000060f007c0c */ /* 0x000fc6000bf66270 */
[----:B------:R-:W0:Y:S08]  /*0ee0*/  @!P0 LDC.64 R8, c[0x0][0x380] ;  /* 0x0000e000ff088b82 */ /* 0x000e300000000a00 */
[----:B------:R-:W1:Y:S08]  /*0ef0*/  @!P1 LDC.64 R12, c[0x0][0x380] ;  /* 0x0000e000ff0c9b82 */ /* 0x000e700000000a00 */
[----:B------:R-:W2:Y:S01]  /*0f00*/  @!P2 LDC.64 R10, c[0x0][0x380] ;  /* 0x0000e000ff0aab82 */ /* 0x000ea20000000a00 */
[----:B0-----:R-:W-:-:S07]  /*0f10*/  @!P0 IMAD.WIDE R8, R6, 0x8, R8 ;  /* 0x0000000806088825 */ /* 0x001fce00078e0208 */
[----:B------:R-:W0:Y:S01]  /*0f20*/  @!P3 LDC.64 R6, c[0x0][0x380] ;  /* 0x0000e000ff06bb82 */ /* 0x000e220000000a00 */
[----:B------:R-:W3:Y:S01]  /*0f30*/  @!P0 LDG.E.64 R8, desc[UR8][R8.64] ;  /* 0x0000000808088981 */ /* 0x000ee2000c1e1b00 */
[----:B-1----:R-:W-:-:S06]  /*0f40*/  @!P1 IMAD.WIDE R12, R0, 0x8, R12 ;  /* 0x00000008000c9825 */ /* 0x002fcc00078e020c */
[----:B------:R-:W4:Y:S01]  /*0f50*/  @!P1 LDG.E.64 R12, desc[UR8][R12.64] ;  /* 0x000000080c0c9981 */ /* 0x000f22000c1e1b00 */
[----:B--2---:R-:W-:-:S06]  /*0f60*/  @!P2 IMAD.WIDE R10, R14, 0x8, R10 ;  /* 0x000000080e0aa825 */ /* 0x004fcc00078e020a */
[----:B------:R-:W2:Y:S01]  /*0f70*/  @!P2 LDG.E.64 R10, desc[UR8][R10.64] ;  /* 0x000000080a0aa981 */ /* 0x000ea2000c1e1b00 */
[----:B0-----:R-:W-:-:S06]  /*0f80*/  @!P3 IMAD.WIDE R6, R15, 0x8, R6 ;  /* 0x000000080f06b825 */ /* 0x001fcc00078e0206 */
[----:B------:R-:W5:Y:S01]  /*0f90*/  @!P3 LDG.E.64 R6, desc[UR8][R6.64] ;  /* 0x000000080606b981 */ /* 0x000f62000c1e1b00 */
[----:B------:R-:W-:Y:S01]  /*0fa0*/  UIADD3 UR4, UPT, UPT, UR4, 0x4, URZ ;  /* 0x0000000404047890 */ /* 0x000fe2000fffe0ff */
[----:B---3--:R-:W-:-:S08]  /*0fb0*/  @!P0 DADD R18, R18, R8 ;  /* 0x0000000012128229 */ /* 0x008fd00000000008 */
[----:B----4-:R-:W-:-:S08]  /*0fc0*/  @!P1 DADD R18, R18, R12 ;  /* 0x0000000012129229 */ /* 0x010fd0000000000c */
[----:B--2---:R-:W-:-:S08]  /*0fd0*/  @!P2 DADD R18, R18, R10 ;  /* 0x000000001212a229 */ /* 0x004fd0000000000a */
[----:B-----5:R-:W-:-:S11]  /*0fe0*/  @!P3 DADD R18, R18, R6 ;  /* 0x000000001212b229 */ /* 0x020fd60000000006 */
.L_x_13:
[----:B------:R-:W-:Y:S05]  /*0ff0*/  BRA.U !UP1, `(.L_x_9) ;  /* 0x0000000109347547 */ /* 0x000fea000b800000 */
[----:B------:R-:W-:Y:S01]  /*1000*/  IADD3 R4, PT, PT, R4, UR4, RZ ;  /* 0x0000000404047c10 */ /* 0x000fe2000fffe0ff */
[----:B------:R-:W0:Y:S04]  /*1010*/  LDCU UR6, c[0x0][0x390] ;  /* 0x00007200ff0677ac */ /* 0x000e280008000800 */
[----:B-1----:R-:W-:Y:S01]  /*1020*/  IMAD R4, R5, R4, R2 ;  /* 0x0000000405047224 */ /* 0x002fe200078e0202 */
[----:B------:R-:W-:-:S12]  /*1030*/  UIADD3 UR5, UPT, UPT, -UR5, URZ, URZ ;  /* 0x000000ff05057290 */ /* 0x000fd8000fffe1ff */
.L_x_14:
[----:B0-----:R-:W-:-:S13]  /*1040*/  ISETP.GE.AND P0, PT, R4, UR6, PT ;  /* 0x0000000604007c0c */ /* 0x001fda000bf06270 */
[----:B------:R-:W0:Y:S02]  /*1050*/  @!P0 LDC.64 R6, c[0x0][0x380] ;  /* 0x0000e000ff068b82 */ /* 0x000e240000000a00 */
[----:B0-----:R-:W-:-:S06]  /*1060*/  @!P0 IMAD.WIDE R6, R4, 0x8, R6 ;  /* 0x0000000804068825 */ /* 0x001fcc00078e0206 */
[----:B------:R-:W2:Y:S01]  /*1070*/  @!P0 LDG.E.64 R6, desc[UR8][R6.64] ;  /* 0x0000000806068981 */ /* 0x000ea2000c1e1b00 */
[----:B------:R-:W-:Y:S01]  /*1080*/  UIADD3 UR5, UPT, UPT, UR5, 0x1, URZ ;  /* 0x0000000105057890 */ /* 0x000fe2000fffe0ff */
[----:B------:R-:W-:-:S03]  /*1090*/  IMAD.IADD R4, R5, 0x1, R4 ;  /* 0x0000000105047824 */ /* 0x000fc600078e0204 */
[----:B------:R-:W-:Y:S01]  /*10a0*/  UISETP.NE.AND UP0, UPT, UR5, URZ, UPT ;  /* 0x000000ff0500728c */ /* 0x000fe2000bf05270 */
[----:B--2---:R-:W-:-:S08]  /*10b0*/  @!P0 DADD R18, R18, R6 ;  /* 0x0000000012128229 */ /* 0x004fd00000000006 */
[----:B------:R-:W-:Y:S05]  /*10c0*/  BRA.U UP0, `(.L_x_14) ;  /* 0xfffffffd00dc7547 */ /* 0x000fea000b83ffff */
.L_x_9:
[----:B------:R-:W0:Y:S01]  /*10d0*/  S2UR UR5, SR_CgaCtaId ;  /* 0x00000000000579c3 */ /* 0x000e220000008800 */
[----:B------:R-:W-:Y:S01]  /*10e0*/  UMOV UR4, 0x400 ;  /* 0x0000040000047882 */ /* 0x000fe20000000000 */
[----:B------:R-:W-:Y:S02]  /*10f0*/  ISETP.GE.U32.AND P0, PT, R5, 0x2, PT ;  /* 0x000000020500780c */ /* 0x000fe40003f06070 */
[----:B-1----:R-:W-:Y:S01]  /*1100*/  ISETP.NE.AND P1, PT, R2, RZ, PT ;  /* 0x000000ff0200720c */ /* 0x002fe20003f25270 */
[----:B0-----:R-:W-:-:S06]  /*1110*/  ULEA UR4, UR5, UR4, 0x18 ;  /* 0x0000000405047291 */ /* 0x001fcc000f8ec0ff */
[----:B------:R-:W-:-:S05]  /*1120*/  LEA R11, R2, UR4, 0x3 ;  /* 0x00000004020b7c11 */ /* 0x000fca000f8e18ff */
[----:B------:R0:W-:Y:S01]  /*1130*/  STS.64 [R11], R18 ;  /* 0x000000120b007388 */ /* 0x0001e20000000a00 */
[----:B------:R-:W-:Y:S06]  /*1140*/  BAR.SYNC.DEFER_BLOCKING 0x0 ;  /* 0x0000000000007b1d */ /* 0x000fec0000010000 */
[----:B------:R-:W-:Y:S05]  /*1150*/  @!P0 BRA `(.L_x_15) ;  /* 0x00000000002c8947 */ /* 0x000fea0003800000 */
.L_x_16:
[----:B------:R-:W-:-:S04]  /*1160*/  SHF.R.U32.HI R4, RZ, 0x1, R5 ;  /* 0x00000001ff047819 */ /* 0x000fc80000011605 */
[----:B------:R-:W-:-:S13]  /*1170*/  ISETP.GE.U32.AND P0, PT, R2, R4, PT ;  /* 0x000000040200720c */ /* 0x000fda0003f06070 */
[----:B------:R-:W-:Y:S01]  /*1180*/  @!P0 LEA R0, R4, R11, 0x3 ;  /* 0x0000000b04008211 */ /* 0x000fe200078e18ff */
[----:B------:R-:W-:Y:S04]  /*1190*/  @!P0 LDS.64 R8, [R11] ;  /* 0x000000000b088984 */ /* 0x000fe80000000a00 */
[----:B------:R-:W1:Y:S02]  /*11a0*/  @!P0 LDS.64 R6, [R0] ;  /* 0x0000000000068984 */ /* 0x000e640000000a00 */
[----:B-1----:R-:W-:-:S07]  /*11b0*/  @!P0 DADD R6, R6, R8 ;  /* 0x0000000006068229 */ /* 0x002fce0000000008 */
[----:B------:R1:W-:Y:S01]  /*11c0*/  @!P0 STS.64 [R11], R6 ;  /* 0x000000060b008388 */ /* 0x0003e20000000a00 */
[----:B------:R-:W-:Y:S01]  /*11d0*/  BAR.SYNC.DEFER_BLOCKING 0x0 ;  /* 0x0000000000007b1d */ /* 0x000fe20000010000 */
[----:B------:R-:W-:Y:S02]  /*11e0*/  ISETP.GT.U32.AND P0, PT, R5, 0x3, PT ;  /* 0x000000030500780c */ /* 0x000fe40003f04070 */
[----:B------:R-:W-:-:S11]  /*11f0*/  MOV R5, R4 ;  /* 0x0000000400057202 */ /* 0x000fd60000000f00 */
[----:B-1----:R-:W-:Y:S05]  /*1200*/  @P0 BRA `(.L_x_16) ;  /* 0xfffffffc00d40947 */ /* 0x002fea000383ffff */
.L_x_15:
[----:B------:R-:W-:Y:S05]  /*1210*/  @P1 EXIT ;  /* 0x000000000000194d */ /* 0x000fea0003800000 */
[----:B------:R-:W1:Y:S01]  /*1220*/  S2UR UR5, SR_CgaCtaId ;  /* 0x00000000000579c3 */ /* 0x000e620000008800 */
[----:B------:R-:W-:-:S07]  /*1230*/  UMOV UR4, 0x400 ;  /* 0x0000040000047882 */ /* 0x000fce0000000000 */
[----:B------:R-:W3:Y:S01]  /*1240*/  LDC.64 R6, c[0x0][0x388] ;  /* 0x0000e200ff067b82 */ /* 0x000ee20000000a00 */
[----:B-1----:R-:W-:Y:S01]  /*1250*/  ULEA UR4, UR5, UR4, 0x18 ;  /* 0x0000000405047291 */ /* 0x002fe2000f8ec0ff */
[----:B---3--:R-:W-:-:S08]  /*1260*/  IMAD.WIDE.U32 R2, R3, 0x8, R6 ;  /* 0x0000000803027825 */ /* 0x008fd000078e0006 */
[----:B------:R-:W1:Y:S04]  /*1270*/  LDS.64 R4, [UR4] ;  /* 0x00000004ff047984 */ /* 0x000e680008000a00 */
[----:B-1----:R-:W-:Y:S01]  /*1280*/  STG.E.64 desc[UR8][R2.64], R4 ;  /* 0x0000000402007986 */ /* 0x002fe2000c101b08 */
[----:B------:R-:W-:Y:S05]  /*1290*/  EXIT ;  /* 0x000000000000794d */ /* 0x000fea0003800000 */
.L_x_17:
        /* <DEDUP_REMOVED lines=14> */
.L_x_19:


//--------------------- .nv.shared._Z8reduce_2PdS_ii --------------------------
	.section	.nv.shared._Z8reduce_2PdS_ii,"aw",@nobits
	.sectionflags	@""
	.align	8
.nv.shared._Z8reduce_2PdS_ii:
	.zero		9216


//--------------------- .nv.shared.reserved.0     --------------------------
	.section	.nv.shared.reserved.0,"aw",@nobits
	.weak		__nv_reservedSMEM_offset_0_alias
	.size		__nv_reservedSMEM_offset_0_alias, 0, 64
	.other		__nv_reservedSMEM_offset_0_alias,@"STO_CUDA_RESERVED_SHARED STV_DEFAULT"
__nv_reservedSMEM_offset_0_alias:
	.zero		0
	.zero		64


//--------------------- .nv.shared._Z8reduce_1PdS_ii --------------------------
	.section	.nv.shared._Z8reduce_1PdS_ii,"aw",@nobits
	.sectionflags	@""
	.align	8
.nv.shared._Z8reduce_1PdS_ii:
	.zero		2048


//--------------------- .nv.constant0._Z8reduce_2PdS_ii --------------------------
	.section	.nv.constant0._Z8reduce_2PdS_ii,"a",@progbits
	.sectionflags	@""
	.align	4
.nv.constant0._Z8reduce_2PdS_ii:
	.zero		920


//--------------------- .nv.constant0._Z8reduce_1PdS_ii --------------------------
	.section	.nv.constant0._Z8reduce_1PdS_ii,"a",@progbits
	.sectionflags	@""
	.align	4
.nv.constant0._Z8reduce_1PdS_ii:
	.zero		920


//--------------------- SYMBOLS --------------------------

	.type		.nv.reservedSmem.offset0,@object
	.size		.nv.reservedSmem.offset0,0x4
	.type		.nv.reservedSmem.cap,@object
	.size		.nv.reservedSmem.cap,0x4
